// auto-generated by cutlass_sweep.gemm — config: {"arch": "sm_90", "cluster_m": 1, "cluster_n": 1, "dtype": "fp16", "dtype_b": "fp16", "layout": "nt", "stages": 0, "tile_k": 32, "tile_m": 192, "tile_n": 192}
#include "cutlass/cutlass.h"
#include "cutlass/gemm/collective/collective_builder.hpp"
#include "cutlass/gemm/device/gemm_universal_adapter.h"
#include "cutlass/gemm/kernel/gemm_universal.hpp"
#include "cutlass/epilogue/collective/collective_builder.hpp"

using ElemA = cutlass::half_t;
using ElemB = cutlass::half_t;
using ElemCD = cutlass::half_t;
using Acc  = float;
using TileShape    = cute::Shape<cute::_192, cute::_192, cute::_32>;
using ClusterShape = cute::Shape<cute::_1, cute::_1, cute::_1>;

using CollectiveEpilogue = typename cutlass::epilogue::collective::CollectiveBuilder<
    cutlass::arch::Sm90, cutlass::arch::OpClassTensorOp,
    TileShape, ClusterShape,
    cutlass::epilogue::collective::EpilogueTileAuto,
    Acc, Acc,
    ElemCD, cutlass::layout::RowMajor, 128 / cutlass::sizeof_bits<ElemCD>::value,
    ElemCD, cutlass::layout::RowMajor, 128 / cutlass::sizeof_bits<ElemCD>::value,
    cutlass::epilogue::collective::EpilogueScheduleAuto
  >::CollectiveOp;

using CollectiveMainloop = typename cutlass::gemm::collective::CollectiveBuilder<
    cutlass::arch::Sm90, cutlass::arch::OpClassTensorOp,
    ElemA, cutlass::layout::RowMajor, 128 / cutlass::sizeof_bits<ElemA>::value,
    ElemB, cutlass::layout::ColumnMajor, 128 / cutlass::sizeof_bits<ElemB>::value,
    Acc,
    TileShape, ClusterShape,
    cutlass::gemm::collective::StageCountAutoCarveout<static_cast<int>(sizeof(typename CollectiveEpilogue::SharedStorage))>,
    cutlass::gemm::collective::KernelScheduleAuto
  >::CollectiveOp;

using GemmKernel = cutlass::gemm::kernel::GemmUniversal<
    cute::Shape<int,int,int,int>,
    CollectiveMainloop,
    CollectiveEpilogue
>;
using Gemm = cutlass::gemm::device::GemmUniversalAdapter<GemmKernel>;

// Force the device kernel symbol into the cubin without needing a host main.
auto* _anchor = &cutlass::device_kernel<GemmKernel>;


// ===== COMPILED SASS (sm_90a) =====

	.target	sm_90a

	.elftype	@"ET_EXEC"


//--------------------- .note.nv.tkinfo           --------------------------
	.section	.note.nv.tkinfo,"",@"SHT_NOTE"
	.sectionflags	@"SHF_NOTE_NV_TKINFO"
	.tkinfo
        /*0018*/ 	.word	0x00000002
        /*0030*/ 	.string	""
        /*0030*/ 	.string	"ptxas"
        /*0030*/ 	.string	"Cuda compilation tools, release 13.0, V13.0.88"
        /*0030*/ 	.string	"Build cuda_13.0.r13.0/compiler.36424714_0"
        /*0030*/ 	.string	"-arch sm_90a -m 64 "



//--------------------- .note.nv.cuinfo           --------------------------
	.section	.note.nv.cuinfo,"",@"SHT_NOTE"
	.sectionflags	@"SHF_NOTE_NV_CUINFO"
        /*0018*/ 	.short	0x0002
        /*001a*/ 	.short	0x005a
        /*001c*/ 	.short	0x0082
	.zero		2


//--------------------- .nv.info                  --------------------------
	.section	.nv.info,"",@"SHT_CUDA_INFO"
	.align	4


	//----- nvinfo : EIATTR_REGCOUNT
	.align		4
        /*0000*/ 	.byte	0x04, 0x2f
        /*0002*/ 	.short	(.L_15 - .L_14)
	.align		4
.L_14:
        /*0004*/ 	.word	index@(_ZN7cutlass13device_kernelINS_4gemm6kernel13GemmUniversalIN4cute5tupleIJiiiiEEENS1_10collective13CollectiveMmaINS1_34MainloopSm90TmaGmmaWarpSpecializedILi9ENS5_IJNS4_1CILi1EEESB_SB_EEENS1_35KernelTmaWarpSpecializedCooperativeEEENS5_IJNSA_ILi192EEESF_NSA_ILi32EEEEEENS_6half_tENS5_IJlSB_lEEESI_SJ_NS4_8TiledMMAINS4_8MMA_AtomIJNS4_4SM904GMMA26MMA_64x192x16_F32F16F16_SSILNSN_5MajorE0ELSP_0ELNSN_7ScaleInE1ELSQ_1EEEEEENS4_6LayoutINS5_IJNSA_ILi2EEESB_SB_EEENS5_IJSB_NSA_ILi0EEESW_EEEEENS5_IJNS4_10UnderscoreESZ_SZ_EEEEENS4_13SM90_TMA_LOADENS4_14ComposedLayoutINS4_7SwizzleILi2ELi4ELi3EEENS4_18smem_ptr_flag_bitsILi16EEENST_INS5_IJNSA_ILi8EEESG_EEENS5_IJSG_SB_EEEEEEEvNS4_8identityES12_S1C_vS1D_EENS_8epilogue10collective6detail29Sm90TmaWarpSpecializedAdapterINS1G_15DefaultEpilogueISI_SJ_SJ_NS1F_6thread17LinearCombinationISI_Li1EffLNS1K_9ScaleType4KindE0ELNS_15FloatRoundStyleE2ESI_EENS1_15EpilogueDefaultEEEEEvvEEEEvNT_6ParamsE)
        /*0008*/ 	.word	0x000000a8


	//----- nvinfo : EIATTR_FRAME_SIZE
	.align		4
.L_15:
        /*000c*/ 	.byte	0x04, 0x11
        /*000e*/ 	.short	(.L_17 - .L_16)
	.align		4
.L_16:
        /*0010*/ 	.word	index@(_ZN7cutlass13device_kernelINS_4gemm6kernel13GemmUniversalIN4cute5tupleIJiiiiEEENS1_10collective13CollectiveMmaINS1_34MainloopSm90TmaGmmaWarpSpecializedILi9ENS5_IJNS4_1CILi1EEESB_SB_EEENS1_35KernelTmaWarpSpecializedCooperativeEEENS5_IJNSA_ILi192EEESF_NSA_ILi32EEEEEENS_6half_tENS5_IJlSB_lEEESI_SJ_NS4_8TiledMMAINS4_8MMA_AtomIJNS4_4SM904GMMA26MMA_64x192x16_F32F16F16_SSILNSN_5MajorE0ELSP_0ELNSN_7ScaleInE1ELSQ_1EEEEEENS4_6LayoutINS5_IJNSA_ILi2EEESB_SB_EEENS5_IJSB_NSA_ILi0EEESW_EEEEENS5_IJNS4_10UnderscoreESZ_SZ_EEEEENS4_13SM90_TMA_LOADENS4_14ComposedLayoutINS4_7SwizzleILi2ELi4ELi3EEENS4_18smem_ptr_flag_bitsILi16EEENST_INS5_IJNSA_ILi8EEESG_EEENS5_IJSG_SB_EEEEEEEvNS4_8identityES12_S1C_vS1D_EENS_8epilogue10collective6detail29Sm90TmaWarpSpecializedAdapterINS1G_15DefaultEpilogueISI_SJ_SJ_NS1F_6thread17LinearCombinationISI_Li1EffLNS1K_9ScaleType4KindE0ELNS_15FloatRoundStyleE2ESI_EENS1_15EpilogueDefaultEEEEEvvEEEEvNT_6ParamsE)
        /*0014*/ 	.word	0x00000000


	//----- nvinfo : EIATTR_MIN_STACK_SIZE
	.align		4
.L_17:
        /*0018*/ 	.byte	0x04, 0x12
        /*001a*/ 	.short	(.L_19 - .L_18)
	.align		4
.L_18:
        /*001c*/ 	.word	index@(_ZN7cutlass13device_kernelINS_4gemm6kernel13GemmUniversalIN4cute5tupleIJiiiiEEENS1_10collective13CollectiveMmaINS1_34MainloopSm90TmaGmmaWarpSpecializedILi9ENS5_IJNS4_1CILi1EEESB_SB_EEENS1_35KernelTmaWarpSpecializedCooperativeEEENS5_IJNSA_ILi192EEESF_NSA_ILi32EEEEEENS_6half_tENS5_IJlSB_lEEESI_SJ_NS4_8TiledMMAINS4_8MMA_AtomIJNS4_4SM904GMMA26MMA_64x192x16_F32F16F16_SSILNSN_5MajorE0ELSP_0ELNSN_7ScaleInE1ELSQ_1EEEEEENS4_6LayoutINS5_IJNSA_ILi2EEESB_SB_EEENS5_IJSB_NSA_ILi0EEESW_EEEEENS5_IJNS4_10UnderscoreESZ_SZ_EEEEENS4_13SM90_TMA_LOADENS4_14ComposedLayoutINS4_7SwizzleILi2ELi4ELi3EEENS4_18smem_ptr_flag_bitsILi16EEENST_INS5_IJNSA_ILi8EEESG_EEENS5_IJSG_SB_EEEEEEEvNS4_8identityES12_S1C_vS1D_EENS_8epilogue10collective6detail29Sm90TmaWarpSpecializedAdapterINS1G_15DefaultEpilogueISI_SJ_SJ_NS1F_6thread17LinearCombinationISI_Li1EffLNS1K_9ScaleType4KindE0ELNS_15FloatRoundStyleE2ESI_EENS1_15EpilogueDefaultEEEEEvvEEEEvNT_6ParamsE)
        /*0020*/ 	.word	0x00000000
.L_19:


//--------------------- .nv.compat                --------------------------
	.section	.nv.compat,"",@"SHT_CUDA_COMPAT_INFO"
	.align	4
        /*0000*/ 	.byte	0x02, 0x09, 0x01, 0x00, 0x02, 0x02, 0x04, 0x00, 0x02, 0x05, 0x05, 0x00, 0x03, 0x07, 0x01, 0x01
        /*0010*/ 	.byte	0x02, 0x03, 0x01, 0x00, 0x02, 0x06, 0x01, 0x00, 0x04, 0x0b, 0x08, 0x00, 0x00, 0x00, 0x00, 0x00
        /*0020*/ 	.byte	0x00, 0x00, 0x00, 0x00


//--------------------- .nv.info._ZN7cutlass13device_kernelINS_4gemm6kernel13GemmUniversalIN4cute5tupleIJiiiiEEENS1_10collective13CollectiveMmaINS1_34MainloopSm90TmaGmmaWarpSpecializedILi9ENS5_IJNS4_1CILi1EEESB_SB_EEENS1_35KernelTmaWarpSpecializedCooperativeEEENS5_IJNSA_ILi192EEESF_NSA_ILi32EEEEEENS_6half_tENS5_IJlSB_lEEESI_SJ_NS4_8TiledMMAINS4_8MMA_AtomIJNS4_4SM904GMMA26MMA_64x192x16_F32F16F16_SSILNSN_5MajorE0ELSP_0ELNSN_7ScaleInE1ELSQ_1EEEEEENS4_6LayoutINS5_IJNSA_ILi2EEESB_SB_EEENS5_IJSB_NSA_ILi0EEESW_EEEEENS5_IJNS4_10UnderscoreESZ_SZ_EEEEENS4_13SM90_TMA_LOADENS4_14ComposedLayoutINS4_7SwizzleILi2ELi4ELi3EEENS4_18smem_ptr_flag_bitsILi16EEENST_INS5_IJNSA_ILi8EEESG_EEENS5_IJSG_SB_EEEEEEEvNS4_8identityES12_S1C_vS1D_EENS_8epilogue10collective6detail29Sm90TmaWarpSpecializedAdapterINS1G_15DefaultEpilogueISI_SJ_SJ_NS1F_6thread17LinearCombinationISI_Li1EffLNS1K_9ScaleType4KindE0ELNS_15FloatRoundStyleE2ESI_EENS1_15EpilogueDefaultEEEEEvvEEEEvNT_6ParamsE --------------------------
	.section	.nv.info._ZN7cutlass13device_kernelINS_4gemm6kernel13GemmUniversalIN4cute5tupleIJiiiiEEENS1_10collective13CollectiveMmaINS1_34MainloopSm90TmaGmmaWarpSpecializedILi9ENS5_IJNS4_1CILi1EEESB_SB_EEENS1_35KernelTmaWarpSpecializedCooperativeEEENS5_IJNSA_ILi192EEESF_NSA_ILi32EEEEEENS_6half_tENS5_IJlSB_lEEESI_SJ_NS4_8TiledMMAINS4_8MMA_AtomIJNS4_4SM904GMMA26MMA_64x192x16_F32F16F16_SSILNSN_5MajorE0ELSP_0ELNSN_7ScaleInE1ELSQ_1EEEEEENS4_6LayoutINS5_IJNSA_ILi2EEESB_SB_EEENS5_IJSB_NSA_ILi0EEESW_EEEEENS5_IJNS4_10UnderscoreESZ_SZ_EEEEENS4_13SM90_TMA_LOADENS4_14ComposedLayoutINS4_7SwizzleILi2ELi4ELi3EEENS4_18smem_ptr_flag_bitsILi16EEENST_INS5_IJNSA_ILi8EEESG_EEENS5_IJSG_SB_EEEEEEEvNS4_8identityES12_S1C_vS1D_EENS_8epilogue10collective6detail29Sm90TmaWarpSpecializedAdapterINS1G_15DefaultEpilogueISI_SJ_SJ_NS1F_6thread17LinearCombinationISI_Li1EffLNS1K_9ScaleType4KindE0ELNS_15FloatRoundStyleE2ESI_EENS1_15EpilogueDefaultEEEEEvvEEEEvNT_6ParamsE,"",@"SHT_CUDA_INFO"
	.sectionflags	@""
	.align	4


	//----- nvinfo : EIATTR_CUDA_API_VERSION
	.align		4
        /*0000*/ 	.byte	0x04, 0x37
        /*0002*/ 	.short	(.L_21 - .L_20)
.L_20:
        /*0004*/ 	.word	0x00000082


	//----- nvinfo : EIATTR_KPARAM_INFO
	.align		4
.L_21:
        /*0008*/ 	.byte	0x04, 0x17
        /*000a*/ 	.short	(.L_23 - .L_22)
.L_22:
        /*000c*/ 	.word	0x00000000
        /*0010*/ 	.short	0x0000
        /*0012*/ 	.short	0x0070
        /*0014*/ 	.byte	0x00, 0xf0, 0x01, 0x10


	//----- nvinfo : EIATTR_SPARSE_MMA_MASK
	.align		4
.L_23:
        /*0018*/ 	.byte	0x03, 0x50
        /*001a*/ 	.short	0x0000


	//----- nvinfo : EIATTR_MAXREG_COUNT
	.align		4
        /*001c*/ 	.byte	0x03, 0x1b
        /*001e*/ 	.short	0x00a8


	//----- nvinfo : EIATTR_NUM_BARRIERS
	.align		4
        /*0020*/ 	.byte	0x02, 0x4c
        /*0022*/ 	.byte	0x01
	.zero		1


	//----- nvinfo : EIATTR_EXTERNS
	.align		4
        /*0024*/ 	.byte	0x04, 0x0f
        /*0026*/ 	.short	(.L_25 - .L_24)


	//   ....[0]....
	.align		4
.L_24:
        /*0028*/ 	.word	index@(__assertfail)


	//----- nvinfo : EIATTR_MERCURY_ISA_VERSION
	.align		4
.L_25:
        /*002c*/ 	.byte	0x03, 0x5f
        /*002e*/ 	.short	0x0101


	//----- nvinfo : EIATTR_INT_WARP_WIDE_INSTR_OFFSETS
	.align		4
        /*0030*/ 	.byte	0x04, 0x31
        /*0032*/ 	.short	(.L_27 - .L_26)


	//   ....[0]....
.L_26:
        /*0034*/ 	.word	0x00000530


	//   ....[1]....
        /*0038*/ 	.word	0x00000540


	//   ....[2]....
        /*003c*/ 	.word	0x00000620


	//----- nvinfo : EIATTR_COOP_GROUP_MASK_REGIDS
	.align		4
.L_27:
        /*0040*/ 	.byte	0x04, 0x29
        /*0042*/ 	.short	(.L_29 - .L_28)


	//   ....[0]....
.L_28:
        /*0044*/ 	.word	0xffffffff


	//   ....[1]....
        /*0048*/ 	.word	0xffffffff


	//   ....[2]....
        /*004c*/ 	.word	0xffffffff


	//   ....[3]....
        /*0050*/ 	.word	0xffffffff


	//   ....[4]....
        /*0054*/ 	.word	0xffffffff


	//----- nvinfo : EIATTR_COOP_GROUP_INSTR_OFFSETS
	.align		4
.L_29:
        /*0058*/ 	.byte	0x04, 0x28
        /*005a*/ 	.short	(.L_31 - .L_30)


	//   ....[0]....
.L_30:
        /*005c*/ 	.word	0x00000060


	//   ....[1]....
        /*0060*/ 	.word	0x00000070


	//   ....[2]....
        /*0064*/ 	.word	0x00000190


	//   ....[3]....
        /*0068*/ 	.word	0x00000470


	//   ....[4]....
        /*006c*/ 	.word	0x00001080


	//----- nvinfo : EIATTR_REG_RECONFIG
	.align		4
.L_31:
        /*0070*/ 	.byte	0x01, 0x54
	.zero		2


	//----- nvinfo : EIATTR_SYSCALL_OFFSETS
	.align		4
        /*0074*/ 	.byte	0x04, 0x46
        /*0076*/ 	.short	(.L_33 - .L_32)


	//   ....[0]....
.L_32:
        /*0078*/ 	.word	0x00001240


	//----- nvinfo : EIATTR_MBARRIER_INSTR_OFFSETS
	.align		4
.L_33:
        /*007c*/ 	.byte	0x04, 0x39
        /*007e*/ 	.short	(.L_35 - .L_34)


	//   ....[0]....
.L_34:
        /*0080*/ 	.word	0x00000330
        /*0084*/ 	.word	0x000000ff
        /*0088*/ 	.word	0x00000000
        /*008c*/ 	.short	0x0100
        /*008e*/ 	.byte	0x09
	.zero		1


	//   ....[1]....
        /*0090*/ 	.word	0x00000340
        /*0094*/ 	.word	0x000000ff
        /*0098*/ 	.word	0x00000048
        /*009c*/ 	.short	0x0100
        /*009e*/ 	.byte	0x09
	.zero		1


	//   ....[2]....
        /*00a0*/ 	.word	0x00000350
        /*00a4*/ 	.word	0x000000ff
        /*00a8*/ 	.word	0x00000008
        /*00ac*/ 	.short	0x0100
        /*00ae*/ 	.byte	0x09
	.zero		1


	//   ....[3]....
        /*00b0*/ 	.word	0x00000360
        /*00b4*/ 	.word	0x000000ff
        /*00b8*/ 	.word	0x00000050
        /*00bc*/ 	.short	0x0100
        /*00be*/ 	.byte	0x09
	.zero		1


	//   ....[4]....
        /*00c0*/ 	.word	0x00000370
        /*00c4*/ 	.word	0x000000ff
        /*00c8*/ 	.word	0x00000010
        /*00cc*/ 	.short	0x0100
        /*00ce*/ 	.byte	0x09
	.zero		1


	//   ....[5]....
        /*00d0*/ 	.word	0x00000380
        /*00d4*/ 	.word	0x000000ff
        /*00d8*/ 	.word	0x00000058
        /*00dc*/ 	.short	0x0100
        /*00de*/ 	.byte	0x09
	.zero		1


	//   ....[6]....
        /*00e0*/ 	.word	0x00000390
        /*00e4*/ 	.word	0x000000ff
        /*00e8*/ 	.word	0x00000018
        /*00ec*/ 	.short	0x0100
        /*00ee*/ 	.byte	0x09
	.zero		1


	//   ....[7]....
        /*00f0*/ 	.word	0x000003a0
        /*00f4*/ 	.word	0x000000ff
        /*00f8*/ 	.word	0x00000060
        /*00fc*/ 	.short	0x0100
        /*00fe*/ 	.byte	0x09
	.zero		1


	//   ....[8]....
        /*0100*/ 	.word	0x000003b0
        /*0104*/ 	.word	0x000000ff
        /*0108*/ 	.word	0x00000020
        /*010c*/ 	.short	0x0100
        /*010e*/ 	.byte	0x09
	.zero		1


	//   ....[9]....
        /*0110*/ 	.word	0x000003c0
        /*0114*/ 	.word	0x000000ff
        /*0118*/ 	.word	0x00000068
        /*011c*/ 	.short	0x0100
        /*011e*/ 	.byte	0x09
	.zero		1


	//   ....[10]....
        /*0120*/ 	.word	0x000003d0
        /*0124*/ 	.word	0x000000ff
        /*0128*/ 	.word	0x00000028
        /*012c*/ 	.short	0x0100
        /*012e*/ 	.byte	0x09
	.zero		1


	//   ....[11]....
        /*0130*/ 	.word	0x000003e0
        /*0134*/ 	.word	0x000000ff
        /*0138*/ 	.word	0x00000070
        /*013c*/ 	.short	0x0100
        /*013e*/ 	.byte	0x09
	.zero		1


	//   ....[12]....
        /*0140*/ 	.word	0x000003f0
        /*0144*/ 	.word	0x000000ff
        /*0148*/ 	.word	0x00000030
        /*014c*/ 	.short	0x0100
        /*014e*/ 	.byte	0x09
	.zero		1


	//   ....[13]....
        /*0150*/ 	.word	0x00000400
        /*0154*/ 	.word	0x000000ff
        /*0158*/ 	.word	0x00000078
        /*015c*/ 	.short	0x0100
        /*015e*/ 	.byte	0x09
	.zero		1


	//   ....[14]....
        /*0160*/ 	.word	0x00000410
        /*0164*/ 	.word	0x000000ff
        /*0168*/ 	.word	0x00000038
        /*016c*/ 	.short	0x0100
        /*016e*/ 	.byte	0x09
	.zero		1


	//   ....[15]....
        /*0170*/ 	.word	0x00000420
        /*0174*/ 	.word	0x000000ff
        /*0178*/ 	.word	0x00000080
        /*017c*/ 	.short	0x0100
        /*017e*/ 	.byte	0x09
	.zero		1


	//   ....[16]....
        /*0180*/ 	.word	0x00000430
        /*0184*/ 	.word	0x000000ff
        /*0188*/ 	.word	0x00000040
        /*018c*/ 	.short	0x0100
        /*018e*/ 	.byte	0x09
	.zero		1


	//   ....[17]....
        /*0190*/ 	.word	0x00000440
        /*0194*/ 	.word	0x000000ff
        /*0198*/ 	.word	0x00000088
        /*019c*/ 	.short	0x0100
        /*019e*/ 	.byte	0x09
	.zero		1


	//   ....[18]....
        /*01a0*/ 	.word	0x00000650
        /*01a4*/ 	.word	0x000000ff
        /*01a8*/ 	.word	0x000000a0
        /*01ac*/ 	.short	0x0100
        /*01ae*/ 	.byte	0x06
	.zero		1


	//   ....[19]....
        /*01b0*/ 	.word	0x00000680
        /*01b4*/ 	.word	0x000000ff
        /*01b8*/ 	.word	0x000000a8
        /*01bc*/ 	.short	0x0100
        /*01be*/ 	.byte	0x06
	.zero		1


	//   ....[20]....
        /*01c0*/ 	.word	0x000012e0
        /*01c4*/ 	.word	0x00000003
        /*01c8*/ 	.word	0x00000000
        /*01cc*/ 	.short	0x010a
        /*01ce*/ 	.byte	0x3f
	.zero		1


	//   ....[21]....
        /*01d0*/ 	.word	0x00001320
        /*01d4*/ 	.word	0x00000003
        /*01d8*/ 	.word	0x00000000
        /*01dc*/ 	.short	0x010a
        /*01de*/ 	.byte	0x3f
	.zero		1


	//   ....[22]....
        /*01e0*/ 	.word	0x00001680
        /*01e4*/ 	.word	0x000000ff
        /*01e8*/ 	.word	0x00000000
        /*01ec*/ 	.short	0x010a
        /*01ee*/ 	.byte	0x08
	.zero		1


	//   ....[23]....
        /*01f0*/ 	.word	0x000016c0
        /*01f4*/ 	.word	0x000000ff
        /*01f8*/ 	.word	0x00000000
        /*01fc*/ 	.short	0x010a
        /*01fe*/ 	.byte	0x08
	.zero		1


	//   ....[24]....
        /*0200*/ 	.word	0x000018f0
        /*0204*/ 	.word	0x000000ff
        /*0208*/ 	.word	0x00000000
        /*020c*/ 	.short	0x0101
        /*020e*/ 	.byte	0x08
	.zero		1


	//   ....[25]....
        /*0210*/ 	.word	0x00001b00
        /*0214*/ 	.word	0x000000ff
        /*0218*/ 	.word	0x00000000
        /*021c*/ 	.short	0x0101
        /*021e*/ 	.byte	0x06
	.zero		1


	//   ....[26]....
        /*0220*/ 	.word	0x0000eb40
        /*0224*/ 	.word	0x0000000b
        /*0228*/ 	.word	0x00000048
        /*022c*/ 	.short	0x010a
        /*022e*/ 	.byte	0x3f
	.zero		1


	//   ....[27]....
        /*0230*/ 	.word	0x0000eeb0
        /*0234*/ 	.word	0x00000003
        /*0238*/ 	.word	0x000000a8
        /*023c*/ 	.short	0x0101
        /*023e*/ 	.byte	0x3f
	.zero		1


	//   ....[28]....
        /*0240*/ 	.word	0x0000f5f0
        /*0244*/ 	.word	0x00000007
        /*0248*/ 	.word	0x00000000
        /*024c*/ 	.short	0x010a
        /*024e*/ 	.byte	0x3f
	.zero		1


	//   ....[29]....
        /*0250*/ 	.word	0x0000f670
        /*0254*/ 	.word	0x00000008
        /*0258*/ 	.word	0x00000000
        /*025c*/ 	.short	0x010a
        /*025e*/ 	.byte	0x3f
	.zero		1


	//   ....[30]....
        /*0260*/ 	.word	0x0000f700
        /*0264*/ 	.word	0x00000009
        /*0268*/ 	.word	0x00000000
        /*026c*/ 	.short	0x010a
        /*026e*/ 	.byte	0x3f
	.zero		1


	//   ....[31]....
        /*0270*/ 	.word	0x0000f790
        /*0274*/ 	.word	0x00000008
        /*0278*/ 	.word	0x00000000
        /*027c*/ 	.short	0x010a
        /*027e*/ 	.byte	0x3f
	.zero		1


	//   ....[32]....
        /*0280*/ 	.word	0x0000f820
        /*0284*/ 	.word	0x00000009
        /*0288*/ 	.word	0x00000000
        /*028c*/ 	.short	0x010a
        /*028e*/ 	.byte	0x3f
	.zero		1


	//   ....[33]....
        /*0290*/ 	.word	0x0000f8b0
        /*0294*/ 	.word	0x00000008
        /*0298*/ 	.word	0x00000000
        /*029c*/ 	.short	0x010a
        /*029e*/ 	.byte	0x3f
	.zero		1


	//   ....[34]....
        /*02a0*/ 	.word	0x0000f940
        /*02a4*/ 	.word	0x00000009
        /*02a8*/ 	.word	0x00000000
        /*02ac*/ 	.short	0x010a
        /*02ae*/ 	.byte	0x3f
	.zero		1


	//   ....[35]....
        /*02b0*/ 	.word	0x0000f9d0
        /*02b4*/ 	.word	0x00000006
        /*02b8*/ 	.word	0x00000000
        /*02bc*/ 	.short	0x010a
        /*02be*/ 	.byte	0x3f
	.zero		1


	//   ....[36]....
        /*02c0*/ 	.word	0x0000fa60
        /*02c4*/ 	.word	0x00000003
        /*02c8*/ 	.word	0x00000000
        /*02cc*/ 	.short	0x010a
        /*02ce*/ 	.byte	0x3f
	.zero		1


	//   ....[37]....
        /*02d0*/ 	.word	0x0000fac0
        /*02d4*/ 	.word	0x00000003
        /*02d8*/ 	.word	0x00000000
        /*02dc*/ 	.short	0x010a
        /*02de*/ 	.byte	0x3f
	.zero		1


	//   ....[38]....
        /*02e0*/ 	.word	0x0000fb20
        /*02e4*/ 	.word	0x00000004
        /*02e8*/ 	.word	0x00000000
        /*02ec*/ 	.short	0x010a
        /*02ee*/ 	.byte	0x3f
	.zero		1


	//   ....[39]....
        /*02f0*/ 	.word	0x0000fbf0
        /*02f4*/ 	.word	0x0000000b
        /*02f8*/ 	.word	0x00000048
        /*02fc*/ 	.short	0x010a
        /*02fe*/ 	.byte	0x3f
	.zero		1


	//   ....[40]....
        /*0300*/ 	.word	0x0000fcc0
        /*0304*/ 	.word	0x00000007
        /*0308*/ 	.word	0x00000000
        /*030c*/ 	.short	0x010a
        /*030e*/ 	.byte	0x3f
	.zero		1


	//   ....[41]....
        /*0310*/ 	.word	0x0000fd10
        /*0314*/ 	.word	0x00000008
        /*0318*/ 	.word	0x00000000
        /*031c*/ 	.short	0x010a
        /*031e*/ 	.byte	0x3f
	.zero		1


	//   ....[42]....
        /*0320*/ 	.word	0x0000fd60
        /*0324*/ 	.word	0x00000009
        /*0328*/ 	.word	0x00000000
        /*032c*/ 	.short	0x010a
        /*032e*/ 	.byte	0x3f
	.zero		1


	//   ....[43]....
        /*0330*/ 	.word	0x0000fdb0
        /*0334*/ 	.word	0x00000008
        /*0338*/ 	.word	0x00000000
        /*033c*/ 	.short	0x010a
        /*033e*/ 	.byte	0x3f
	.zero		1


	//   ....[44]....
        /*0340*/ 	.word	0x0000fe00
        /*0344*/ 	.word	0x00000009
        /*0348*/ 	.word	0x00000000
        /*034c*/ 	.short	0x010a
        /*034e*/ 	.byte	0x3f
	.zero		1


	//   ....[45]....
        /*0350*/ 	.word	0x0000fe50
        /*0354*/ 	.word	0x00000008
        /*0358*/ 	.word	0x00000000
        /*035c*/ 	.short	0x010a
        /*035e*/ 	.byte	0x3f
	.zero		1


	//   ....[46]....
        /*0360*/ 	.word	0x0000fea0
        /*0364*/ 	.word	0x00000009
        /*0368*/ 	.word	0x00000000
        /*036c*/ 	.short	0x010a
        /*036e*/ 	.byte	0x3f
	.zero		1


	//   ....[47]....
        /*0370*/ 	.word	0x0000fef0
        /*0374*/ 	.word	0x00000006
        /*0378*/ 	.word	0x00000000
        /*037c*/ 	.short	0x010a
        /*037e*/ 	.byte	0x3f
	.zero		1


	//----- nvinfo : EIATTR_NUM_MBARRIERS
	.align		4
.L_35:
        /*0380*/ 	.byte	0x03, 0x38
        /*0382*/ 	.short	0x0014


	//----- nvinfo : EIATTR_EXIT_INSTR_OFFSETS
	.align		4
        /*0384*/ 	.byte	0x04, 0x1c
        /*0386*/ 	.short	(.L_37 - .L_36)


	//   ....[0]....
.L_36:
        /*0388*/ 	.word	0x000006e0


	//   ....[1]....
        /*038c*/ 	.word	0x00000fc0


	//   ....[2]....
        /*0390*/ 	.word	0x0000e1c0


	//   ....[3]....
        /*0394*/ 	.word	0x0000e7e0


	//   ....[4]....
        /*0398*/ 	.word	0x0000fab0


	//----- nvinfo : EIATTR_MAX_THREADS
	.align		4
.L_37:
        /*039c*/ 	.byte	0x04, 0x05
        /*039e*/ 	.short	(.L_39 - .L_38)
.L_38:
        /*03a0*/ 	.word	0x00000180
        /*03a4*/ 	.word	0x00000001
        /*03a8*/ 	.word	0x00000001


	//----- nvinfo : EIATTR_CRS_STACK_SIZE
	.align		4
.L_39:
        /*03ac*/ 	.byte	0x04, 0x1e
        /*03ae*/ 	.short	(.L_41 - .L_40)
.L_40:
        /*03b0*/ 	.word	0x00000000


	//----- nvinfo : EIATTR_CBANK_PARAM_SIZE
	.align		4
.L_41:
        /*03b4*/ 	.byte	0x03, 0x19
        /*03b6*/ 	.short	0x0470


	//----- nvinfo : EIATTR_PARAM_CBANK
	.align		4
        /*03b8*/ 	.byte	0x04, 0x0a
        /*03ba*/ 	.short	(.L_43 - .L_42)
	.align		4
.L_42:
        /*03bc*/ 	.word	index@(.nv.constant0._ZN7cutlass13device_kernelINS_4gemm6kernel13GemmUniversalIN4cute5tupleIJiiiiEEENS1_10collective13CollectiveMmaINS1_34MainloopSm90TmaGmmaWarpSpecializedILi9ENS5_IJNS4_1CILi1EEESB_SB_EEENS1_35KernelTmaWarpSpecializedCooperativeEEENS5_IJNSA_ILi192EEESF_NSA_ILi32EEEEEENS_6half_tENS5_IJlSB_lEEESI_SJ_NS4_8TiledMMAINS4_8MMA_AtomIJNS4_4SM904GMMA26MMA_64x192x16_F32F16F16_SSILNSN_5MajorE0ELSP_0ELNSN_7ScaleInE1ELSQ_1EEEEEENS4_6LayoutINS5_IJNSA_ILi2EEESB_SB_EEENS5_IJSB_NSA_ILi0EEESW_EEEEENS5_IJNS4_10UnderscoreESZ_SZ_EEEEENS4_13SM90_TMA_LOADENS4_14ComposedLayoutINS4_7SwizzleILi2ELi4ELi3EEENS4_18smem_ptr_flag_bitsILi16EEENST_INS5_IJNSA_ILi8EEESG_EEENS5_IJSG_SB_EEEEEEEvNS4_8identityES12_S1C_vS1D_EENS_8epilogue10collective6detail29Sm90TmaWarpSpecializedAdapterINS1G_15DefaultEpilogueISI_SJ_SJ_NS1F_6thread17LinearCombinationISI_Li1EffLNS1K_9ScaleType4KindE0ELNS_15FloatRoundStyleE2ESI_EENS1_15EpilogueDefaultEEEEEvvEEEEvNT_6ParamsE)
        /*03c0*/ 	.short	0x0210
        /*03c2*/ 	.short	0x0470


	//----- nvinfo : EIATTR_SW_WAR
	.align		4
.L_43:
        /*03c4*/ 	.byte	0x04, 0x36
        /*03c6*/ 	.short	(.L_45 - .L_44)
.L_44:
        /*03c8*/ 	.word	0x00000008
.L_45:


//--------------------- .nv.callgraph             --------------------------
	.section	.nv.callgraph,"",@"SHT_CUDA_CALLGRAPH"
	.align	4
	.sectionentsize	8
	.align		4
        /*0000*/ 	.word	0x00000000
	.align		4
        /*0004*/ 	.word	0xffffffff
	.align		4
        /*0008*/ 	.word	index@(_ZN7cutlass13device_kernelINS_4gemm6kernel13GemmUniversalIN4cute5tupleIJiiiiEEENS1_10collective13CollectiveMmaINS1_34MainloopSm90TmaGmmaWarpSpecializedILi9ENS5_IJNS4_1CILi1EEESB_SB_EEENS1_35KernelTmaWarpSpecializedCooperativeEEENS5_IJNSA_ILi192EEESF_NSA_ILi32EEEEEENS_6half_tENS5_IJlSB_lEEESI_SJ_NS4_8TiledMMAINS4_8MMA_AtomIJNS4_4SM904GMMA26MMA_64x192x16_F32F16F16_SSILNSN_5MajorE0ELSP_0ELNSN_7ScaleInE1ELSQ_1EEEEEENS4_6LayoutINS5_IJNSA_ILi2EEESB_SB_EEENS5_IJSB_NSA_ILi0EEESW_EEEEENS5_IJNS4_10UnderscoreESZ_SZ_EEEEENS4_13SM90_TMA_LOADENS4_14ComposedLayoutINS4_7SwizzleILi2ELi4ELi3EEENS4_18smem_ptr_flag_bitsILi16EEENST_INS5_IJNSA_ILi8EEESG_EEENS5_IJSG_SB_EEEEEEEvNS4_8identityES12_S1C_vS1D_EENS_8epilogue10collective6detail29Sm90TmaWarpSpecializedAdapterINS1G_15DefaultEpilogueISI_SJ_SJ_NS1F_6thread17LinearCombinationISI_Li1EffLNS1K_9ScaleType4KindE0ELNS_15FloatRoundStyleE2ESI_EENS1_15EpilogueDefaultEEEEEvvEEEEvNT_6ParamsE)
	.align		4
        /*000c*/ 	.word	index@(__assertfail)
	.align		4
        /*0010*/ 	.word	0x00000000
	.align		4
        /*0014*/ 	.word	0xfffffffe
	.align		4
        /*0018*/ 	.word	0x00000000
	.align		4
        /*001c*/ 	.word	0xfffffffd
	.align		4
        /*0020*/ 	.word	0x00000000
	.align		4
        /*0024*/ 	.word	0xfffffffc


//--------------------- .nv.constant4             --------------------------
	.section	.nv.constant4,"a",@progbits
	.align	8
	.align		8
.nv.constant4:
        /*0000*/ 	.dword	__assertfail
	.align		8
        /*0008*/ 	.dword	__unnamed_1
	.align		8
        /*0010*/ 	.dword	_ZN40_INTERNAL_965df949_4_k_cu_4b73455d_114134cuda3std3__45__cpo5beginE
	.align		8
        /*0018*/ 	.dword	_ZN40_INTERNAL_965df949_4_k_cu_4b73455d_114134cuda3std3__45__cpo3endE
	.align		8
        /*0020*/ 	.dword	_ZN40_INTERNAL_965df949_4_k_cu_4b73455d_114134cuda3std3__45__cpo6cbeginE
	.align		8
        /*0028*/ 	.dword	_ZN40_INTERNAL_965df949_4_k_cu_4b73455d_114134cuda3std3__45__cpo4cendE
	.align		8
        /*0030*/ 	.dword	_ZN40_INTERNAL_965df949_4_k_cu_4b73455d_114134cuda3std3__442_GLOBAL__N__965df949_4_k_cu_4b73455d_114136ignoreE
	.align		8
        /*0038*/ 	.dword	_ZN40_INTERNAL_965df949_4_k_cu_4b73455d_114134cuda3std3__419piecewise_constructE
	.align		8
        /*0040*/ 	.dword	_ZN40_INTERNAL_965df949_4_k_cu_4b73455d_114134cuda3std3__48in_placeE
	.align		8
        /*0048*/ 	.dword	_ZN40_INTERNAL_965df949_4_k_cu_4b73455d_114134cuda3std6ranges3__45__cpo4swapE
	.align		8
        /*0050*/ 	.dword	_ZN40_INTERNAL_965df949_4_k_cu_4b73455d_114134cuda3std6ranges3__45__cpo9iter_moveE
	.align		8
        /*0058*/ 	.dword	_ZN40_INTERNAL_965df949_4_k_cu_4b73455d_114134cute7productE
	.align		8
        /*0060*/ 	.dword	_ZN40_INTERNAL_965df949_4_k_cu_4b73455d_114134cute1_E
	.align		8
        /*0068*/ 	.dword	$str$22
	.align		8
        /*0070*/ 	.dword	$str$23


//--------------------- .text._ZN7cutlass13device_kernelINS_4gemm6kernel13GemmUniversalIN4cute5tupleIJiiiiEEENS1_10collective13CollectiveMmaINS1_34MainloopSm90TmaGmmaWarpSpecializedILi9ENS5_IJNS4_1CILi1EEESB_SB_EEENS1_35KernelTmaWarpSpecializedCooperativeEEENS5_IJNSA_ILi192EEESF_NSA_ILi32EEEEEENS_6half_tENS5_IJlSB_lEEESI_SJ_NS4_8TiledMMAINS4_8MMA_AtomIJNS4_4SM904GMMA26MMA_64x192x16_F32F16F16_SSILNSN_5MajorE0ELSP_0ELNSN_7ScaleInE1ELSQ_1EEEEEENS4_6LayoutINS5_IJNSA_ILi2EEESB_SB_EEENS5_IJSB_NSA_ILi0EEESW_EEEEENS5_IJNS4_10UnderscoreESZ_SZ_EEEEENS4_13SM90_TMA_LOADENS4_14ComposedLayoutINS4_7SwizzleILi2ELi4ELi3EEENS4_18smem_ptr_flag_bitsILi16EEENST_INS5_IJNSA_ILi8EEESG_EEENS5_IJSG_SB_EEEEEEEvNS4_8identityES12_S1C_vS1D_EENS_8epilogue10collective6detail29Sm90TmaWarpSpecializedAdapterINS1G_15DefaultEpilogueISI_SJ_SJ_NS1F_6thread17LinearCombinationISI_Li1EffLNS1K_9ScaleType4KindE0ELNS_15FloatRoundStyleE2ESI_EENS1_15EpilogueDefaultEEEEEvvEEEEvNT_6ParamsE --------------------------
	.section	.text._ZN7cutlass13device_kernelINS_4gemm6kernel13GemmUniversalIN4cute5tupleIJiiiiEEENS1_10collective13CollectiveMmaINS1_34MainloopSm90TmaGmmaWarpSpecializedILi9ENS5_IJNS4_1CILi1EEESB_SB_EEENS1_35KernelTmaWarpSpecializedCooperativeEEENS5_IJNSA_ILi192EEESF_NSA_ILi32EEEEEENS_6half_tENS5_IJlSB_lEEESI_SJ_NS4_8TiledMMAINS4_8MMA_AtomIJNS4_4SM904GMMA26MMA_64x192x16_F32F16F16_SSILNSN_5MajorE0ELSP_0ELNSN_7ScaleInE1ELSQ_1EEEEEENS4_6LayoutINS5_IJNSA_ILi2EEESB_SB_EEENS5_IJSB_NSA_ILi0EEESW_EEEEENS5_IJNS4_10UnderscoreESZ_SZ_EEEEENS4_13SM90_TMA_LOADENS4_14ComposedLayoutINS4_7SwizzleILi2ELi4ELi3EEENS4_18smem_ptr_flag_bitsILi16EEENST_INS5_IJNSA_ILi8EEESG_EEENS5_IJSG_SB_EEEEEEEvNS4_8identityES12_S1C_vS1D_EENS_8epilogue10collective6detail29Sm90TmaWarpSpecializedAdapterINS1G_15DefaultEpilogueISI_SJ_SJ_NS1F_6thread17LinearCombinationISI_Li1EffLNS1K_9ScaleType4KindE0ELNS_15FloatRoundStyleE2ESI_EENS1_15EpilogueDefaultEEEEEvvEEEEvNT_6ParamsE,"ax",@progbits
	.align	128
.text._ZN7cutlass13device_kernelINS_4gemm6kernel13GemmUniversalIN4cute5tupleIJiiiiEEENS1_10collective13CollectiveMmaINS1_34MainloopSm90TmaGmmaWarpSpecializedILi9ENS5_IJNS4_1CILi1EEESB_SB_EEENS1_35KernelTmaWarpSpecializedCooperativeEEENS5_IJNSA_ILi192EEESF_NSA_ILi32EEEEEENS_6half_tENS5_IJlSB_lEEESI_SJ_NS4_8TiledMMAINS4_8MMA_AtomIJNS4_4SM904GMMA26MMA_64x192x16_F32F16F16_SSILNSN_5MajorE0ELSP_0ELNSN_7ScaleInE1ELSQ_1EEEEEENS4_6LayoutINS5_IJNSA_ILi2EEESB_SB_EEENS5_IJSB_NSA_ILi0EEESW_EEEEENS5_IJNS4_10UnderscoreESZ_SZ_EEEEENS4_13SM90_TMA_LOADENS4_14ComposedLayoutINS4_7SwizzleILi2ELi4ELi3EEENS4_18smem_ptr_flag_bitsILi16EEENST_INS5_IJNSA_ILi8EEESG_EEENS5_IJSG_SB_EEEEEEEvNS4_8identityES12_S1C_vS1D_EENS_8epilogue10collective6detail29Sm90TmaWarpSpecializedAdapterINS1G_15DefaultEpilogueISI_SJ_SJ_NS1F_6thread17LinearCombinationISI_Li1EffLNS1K_9ScaleType4KindE0ELNS_15FloatRoundStyleE2ESI_EENS1_15EpilogueDefaultEEEEEvvEEEEvNT_6ParamsE:
        .type           _ZN7cutlass13device_kernelINS_4gemm6kernel13GemmUniversalIN4cute5tupleIJiiiiEEENS1_10collective13CollectiveMmaINS1_34MainloopSm90TmaGmmaWarpSpecializedILi9ENS5_IJNS4_1CILi1EEESB_SB_EEENS1_35KernelTmaWarpSpecializedCooperativeEEENS5_IJNSA_ILi192EEESF_NSA_ILi32EEEEEENS_6half_tENS5_IJlSB_lEEESI_SJ_NS4_8TiledMMAINS4_8MMA_AtomIJNS4_4SM904GMMA26MMA_64x192x16_F32F16F16_SSILNSN_5MajorE0ELSP_0ELNSN_7ScaleInE1ELSQ_1EEEEEENS4_6LayoutINS5_IJNSA_ILi2EEESB_SB_EEENS5_IJSB_NSA_ILi0EEESW_EEEEENS5_IJNS4_10UnderscoreESZ_SZ_EEEEENS4_13SM90_TMA_LOADENS4_14ComposedLayoutINS4_7SwizzleILi2ELi4ELi3EEENS4_18smem_ptr_flag_bitsILi16EEENST_INS5_IJNSA_ILi8EEESG_EEENS5_IJSG_SB_EEEEEEEvNS4_8identityES12_S1C_vS1D_EENS_8epilogue10collective6detail29Sm90TmaWarpSpecializedAdapterINS1G_15DefaultEpilogueISI_SJ_SJ_NS1F_6thread17LinearCombinationISI_Li1EffLNS1K_9ScaleType4KindE0ELNS_15FloatRoundStyleE2ESI_EENS1_15EpilogueDefaultEEEEEvvEEEEvNT_6ParamsE,@function
        .size           _ZN7cutlass13device_kernelINS_4gemm6kernel13GemmUniversalIN4cute5tupleIJiiiiEEENS1_10collective13CollectiveMmaINS1_34MainloopSm90TmaGmmaWarpSpecializedILi9ENS5_IJNS4_1CILi1EEESB_SB_EEENS1_35KernelTmaWarpSpecializedCooperativeEEENS5_IJNSA_ILi192EEESF_NSA_ILi32EEEEEENS_6half_tENS5_IJlSB_lEEESI_SJ_NS4_8TiledMMAINS4_8MMA_AtomIJNS4_4SM904GMMA26MMA_64x192x16_F32F16F16_SSILNSN_5MajorE0ELSP_0ELNSN_7ScaleInE1ELSQ_1EEEEEENS4_6LayoutINS5_IJNSA_ILi2EEESB_SB_EEENS5_IJSB_NSA_ILi0EEESW_EEEEENS5_IJNS4_10UnderscoreESZ_SZ_EEEEENS4_13SM90_TMA_LOADENS4_14ComposedLayoutINS4_7SwizzleILi2ELi4ELi3EEENS4_18smem_ptr_flag_bitsILi16EEENST_INS5_IJNSA_ILi8EEESG_EEENS5_IJSG_SB_EEEEEEEvNS4_8identityES12_S1C_vS1D_EENS_8epilogue10collective6detail29Sm90TmaWarpSpecializedAdapterINS1G_15DefaultEpilogueISI_SJ_SJ_NS1F_6thread17LinearCombinationISI_Li1EffLNS1K_9ScaleType4KindE0ELNS_15FloatRoundStyleE2ESI_EENS1_15EpilogueDefaultEEEEEvvEEEEvNT_6ParamsE,(.L_x_461 - _ZN7cutlass13device_kernelINS_4gemm6kernel13GemmUniversalIN4cute5tupleIJiiiiEEENS1_10collective13CollectiveMmaINS1_34MainloopSm90TmaGmmaWarpSpecializedILi9ENS5_IJNS4_1CILi1EEESB_SB_EEENS1_35KernelTmaWarpSpecializedCooperativeEEENS5_IJNSA_ILi192EEESF_NSA_ILi32EEEEEENS_6half_tENS5_IJlSB_lEEESI_SJ_NS4_8TiledMMAINS4_8MMA_AtomIJNS4_4SM904GMMA26MMA_64x192x16_F32F16F16_SSILNSN_5MajorE0ELSP_0ELNSN_7ScaleInE1ELSQ_1EEEEEENS4_6LayoutINS5_IJNSA_ILi2EEESB_SB_EEENS5_IJSB_NSA_ILi0EEESW_EEEEENS5_IJNS4_10UnderscoreESZ_SZ_EEEEENS4_13SM90_TMA_LOADENS4_14ComposedLayoutINS4_7SwizzleILi2ELi4ELi3EEENS4_18smem_ptr_flag_bitsILi16EEENST_INS5_IJNSA_ILi8EEESG_EEENS5_IJSG_SB_EEEEEEEvNS4_8identityES12_S1C_vS1D_EENS_8epilogue10collective6detail29Sm90TmaWarpSpecializedAdapterINS1G_15DefaultEpilogueISI_SJ_SJ_NS1F_6thread17LinearCombinationISI_Li1EffLNS1K_9ScaleType4KindE0ELNS_15FloatRoundStyleE2ESI_EENS1_15EpilogueDefaultEEEEEvvEEEEvNT_6ParamsE)
        .other          _ZN7cutlass13device_kernelINS_4gemm6kernel13GemmUniversalIN4cute5tupleIJiiiiEEENS1_10collective13CollectiveMmaINS1_34MainloopSm90TmaGmmaWarpSpecializedILi9ENS5_IJNS4_1CILi1EEESB_SB_EEENS1_35KernelTmaWarpSpecializedCooperativeEEENS5_IJNSA_ILi192EEESF_NSA_ILi32EEEEEENS_6half_tENS5_IJlSB_lEEESI_SJ_NS4_8TiledMMAINS4_8MMA_AtomIJNS4_4SM904GMMA26MMA_64x192x16_F32F16F16_SSILNSN_5MajorE0ELSP_0ELNSN_7ScaleInE1ELSQ_1EEEEEENS4_6LayoutINS5_IJNSA_ILi2EEESB_SB_EEENS5_IJSB_NSA_ILi0EEESW_EEEEENS5_IJNS4_10UnderscoreESZ_SZ_EEEEENS4_13SM90_TMA_LOADENS4_14ComposedLayoutINS4_7SwizzleILi2ELi4ELi3EEENS4_18smem_ptr_flag_bitsILi16EEENST_INS5_IJNSA_ILi8EEESG_EEENS5_IJSG_SB_EEEEEEEvNS4_8identityES12_S1C_vS1D_EENS_8epilogue10collective6detail29Sm90TmaWarpSpecializedAdapterINS1G_15DefaultEpilogueISI_SJ_SJ_NS1F_6thread17LinearCombinationISI_Li1EffLNS1K_9ScaleType4KindE0ELNS_15FloatRoundStyleE2ESI_EENS1_15EpilogueDefaultEEEEEvvEEEEvNT_6ParamsE,@"STO_CUDA_ENTRY STV_DEFAULT"
_ZN7cutlass13device_kernelINS_4gemm6kernel13GemmUniversalIN4cute5tupleIJiiiiEEENS1_10collective13CollectiveMmaINS1_34MainloopSm90TmaGmmaWarpSpecializedILi9ENS5_IJNS4_1CILi1EEESB_SB_EEENS1_35KernelTmaWarpSpecializedCooperativeEEENS5_IJNSA_ILi192EEESF_NSA_ILi32EEEEEENS_6half_tENS5_IJlSB_lEEESI_SJ_NS4_8TiledMMAINS4_8MMA_AtomIJNS4_4SM904GMMA26MMA_64x192x16_F32F16F16_SSILNSN_5MajorE0ELSP_0ELNSN_7ScaleInE1ELSQ_1EEEEEENS4_6LayoutINS5_IJNSA_ILi2EEESB_SB_EEENS5_IJSB_NSA_ILi0EEESW_EEEEENS5_IJNS4_10UnderscoreESZ_SZ_EEEEENS4_13SM90_TMA_LOADENS4_14ComposedLayoutINS4_7SwizzleILi2ELi4ELi3EEENS4_18smem_ptr_flag_bitsILi16EEENST_INS5_IJNSA_ILi8EEESG_EEENS5_IJSG_SB_EEEEEEEvNS4_8identityES12_S1C_vS1D_EENS_8epilogue10collective6detail29Sm90TmaWarpSpecializedAdapterINS1G_15DefaultEpilogueISI_SJ_SJ_NS1F_6thread17LinearCombinationISI_Li1EffLNS1K_9ScaleType4KindE0ELNS_15FloatRoundStyleE2ESI_EENS1_15EpilogueDefaultEEEEEvvEEEEvNT_6ParamsE:
[----:B------:R-:W0:Y:S01]  /*0000*/  LDC R1, c[0x0][0x28] ;  /* 0x00000a00ff017b82 */ /* 0x000e220000000800 */
[----:B------:R-:W1:Y:S01]  /*0010*/  S2R R18, SR_TID.X ;  /* 0x0000000000127919 */ /* 0x000e620000002100 */
[----:B------:R-:W-:Y:S01]  /*0020*/  ELECT P0, URZ, PT ;  /* 0x00000000003f782f */ /* 0x000fe20003800000 */
[----:B------:R-:W-:Y:S01]  /*0030*/  BSSY B0, `(.L_x_0) ;  /* 0x0000015000007945 */ /* 0x000fe20003800000 */
[--C-:B-1----:R-:W-:Y:S02]  /*0040*/  SHF.R.U32.HI R0, RZ, 0x5, R18.reuse ;  /* 0x00000005ff007819 */ /* 0x102fe40000011612 */
[----:B------:R-:W-:-:S03]  /*0050*/  SHF.R.U32.HI R23, RZ, 0x7, R18 ;  /* 0x00000007ff177819 */ /* 0x000fc60000011612 */
[----:B------:R-:W1:Y:S04]  /*0060*/  SHFL.IDX PT, R3, R0, RZ, 0x1f ;  /* 0x00001fff00037589 */ /* 0x000e6800000e0000 */
[----:B------:R-:W2:Y:S01]  /*0070*/  SHFL.IDX PT, R2, R23, RZ, 0x1f ;  /* 0x00001fff17027589 */ /* 0x000ea200000e0000 */
[----:B-1----:R-:W-:Y:S02]  /*0080*/  R2UR UR4, R3 ;  /* 0x00000000030472ca */ /* 0x002fe400000e0000 */
[----:B--2---:R-:W-:-:S11]  /*0090*/  R2UR UR6, R2 ;  /* 0x00000000020672ca */ /* 0x004fd600000e0000 */
[----:B------:R-:W-:Y:S02]  /*00a0*/  USHF.R.S32.HI UR5, URZ, 0x1f, UR4 ;  /* 0x0000001f3f057899 */ /* 0x000fe40008011404 */
[----:B------:R-:W-:Y:S02]  /*00b0*/  ISETP.NE.OR P0, PT, RZ, UR4, !P0 ;  /* 0x00000004ff007c0c */ /* 0x000fe4000c705670 */
[----:B------:R-:W-:-:S04]  /*00c0*/  ULEA.HI UR5, UR5, UR4, URZ, 0x2 ;  /* 0x0000000405057291 */ /* 0x000fc8000f8f103f */
[----:B------:R-:W-:-:S04]  /*00d0*/  ULOP3.LUT UR5, UR5, 0xfffffffc, URZ, 0xc0, !UPT ;  /* 0xfffffffc05057892 */ /* 0x000fc8000f8ec03f */
[----:B------:R-:W-:-:S03]  /*00e0*/  UIADD3 UR8, UR4, -UR5, URZ ;  /* 0x8000000504087290 */ /* 0x000fc6000fffe03f */
[----:B0-----:R-:W-:Y:S09]  /*00f0*/  @P0 BRA `(.L_x_1) ;  /* 0x0000000000200947 */ /* 0x001ff20003800000 */
[----:B------:R-:W-:Y:S02]  /*0100*/  ULDC.64 UR4, c[0x0][0x198] ;  /* 0x0000660000047ab9 */ /* 0x000fe40000000a00 */
[----:B------:R-:W-:Y:S02]  /*0110*/  UIADD3 UR10, UP0, UR4, 0xf0, URZ ;  /* 0x000000f0040a7890 */ /* 0x000fe4000ff1e03f */
[----:B------:R-:W-:Y:S02]  /*0120*/  UIADD3 UR4, UP1, UR4, 0x1f0, URZ ;  /* 0x000001f004047890 */ /* 0x000fe4000ff3e03f */
[----:B------:R-:W-:Y:S02]  /*0130*/  UIADD3.X UR11, URZ, UR5, URZ, UP0, !UPT ;  /* 0x000000053f0b7290 */ /* 0x000fe400087fe43f */
[----:B------:R-:W-:-:S07]  /*0140*/  UIADD3.X UR5, URZ, UR5, URZ, UP1, !UPT ;  /* 0x000000053f057290 */ /* 0x000fce0008ffe43f */
[----:B------:R0:W-:Y:S02]  /*0150*/  UTMACCTL.PF [UR10] ;  /* 0x000000000a0079b9 */ /* 0x0001e40008040000 */
[----:B------:R0:W-:Y:S02]  /*0160*/  UTMACCTL.PF [UR4] ;  /* 0x00000000040079b9 */ /* 0x0001e40008040000 */
[----:B0-----:R-:W-:Y:S01]  /*0170*/  NOP ;  /* 0x0000000000007918 */ /* 0x001fe20000000000 */
.L_x_1:
[----:B------:R-:W-:Y:S05]  /*0180*/  BSYNC B0 ;  /* 0x0000000000007941 */ /* 0x000fea0003800000 */
.L_x_0:
[----:B------:R-:W0:Y:S01]  /*0190*/  SHFL.IDX PT, R2, R0, RZ, 0x1f ;  /* 0x00001fff00027589 */ /* 0x000e2200000e0000 */
[----:B------:R-:W-:Y:S01]  /*01a0*/  UISETP.NE.AND UP0, UPT, UR8, 0x3, UPT ;  /* 0x000000030800788c */ /* 0x000fe2000bf05270 */
[----:B------:R-:W-:Y:S01]  /*01b0*/  ISETP.NE.AND P1, PT, RZ, UR6, PT ;  /* 0x00000006ff007c0c */ /* 0x000fe2000bf25270 */
[----:B------:R-:W-:Y:S02]  /*01c0*/  UIADD3 UR10, UR6, -0x1, URZ ;  /* 0xffffffff060a7890 */ /* 0x000fe4000fffe03f */
[----:B------:R-:W-:Y:S02]  /*01d0*/  UISETP.EQ.OR UP0, UPT, UR8, URZ, !UP0 ;  /* 0x0000003f0800728c */ /* 0x000fe4000c702670 */
[----:B------:R-:W-:Y:S02]  /*01e0*/  UISETP.GE.U32.AND UP1, UPT, UR10, 0x2, UPT ;  /* 0x000000020a00788c */ /* 0x000fe4000bf26070 */
[----:B------:R-:W-:-:S04]  /*01f0*/  UISETP.EQ.AND UP0, UPT, UR6, URZ, UP0 ;  /* 0x0000003f0600728c */ /* 0x000fc80008702270 */
[----:B------:R-:W-:-:S04]  /*0200*/  USEL UR40, URZ, 0x1, !UP0 ;  /* 0x000000013f287887 */ /* 0x000fc8000c000000 */
[----:B------:R-:W-:Y:S01]  /*0210*/  USEL UR40, UR40, 0x2, UP1 ;  /* 0x0000000228287887 */ /* 0x000fe20008800000 */
[----:B0-----:R-:W-:-:S13]  /*0220*/  ISETP.NE.AND P0, PT, R2, RZ, PT ;  /* 0x000000ff0200720c */ /* 0x001fda0003f05270 */
[----:B------:R-:W-:Y:S05]  /*0230*/  @P0 BRA `(.L_x_2) ;  /* 0x00000000008c0947 */ /* 0x000fea0003800000 */
[----:B------:R-:W-:Y:S01]  /*0240*/  ELECT P0, URZ, PT ;  /* 0x00000000003f782f */ /* 0x000fe20003800000 */
[----:B------:R-:W-:-:S12]  /*0250*/  BSSY B0, `(.L_x_2) ;  /* 0x0000021000007945 */ /* 0x000fd80003800000 */
[----:B------:R-:W-:Y:S05]  /*0260*/  @!P0 BRA `(.L_x_3) ;  /* 0x00000000007c8947 */ /* 0x000fea0003800000 */
[----:B------:R-:W0:Y:S01]  /*0270*/  S2UR UR9, SR_CgaCtaId ;  /* 0x00000000000979c3 */ /* 0x000e220000008800 */
[----:B------:R-:W-:Y:S01]  /*0280*/  UMOV UR4, 0x400 ;  /* 0x0000040000047882 */ /* 0x000fe20000000000 */
[----:B------:R-:W-:Y:S01]  /*0290*/  UMOV UR5, 0x1 ;  /* 0x0000000100057882 */ /* 0x000fe20000000000 */
[----:B------:R-:W-:Y:S02]  /*02a0*/  UMOV UR6, 0x100 ;  /* 0x0000010000067882 */ /* 0x000fe40000000000 */
[----:B------:R-:W-:-:S04]  /*02b0*/  UIADD3 UR6, -UR6, 0x100000, URZ ;  /* 0x0010000006067890 */ /* 0x000fc8000fffe13f */
[----:B------:R-:W-:Y:S02]  /*02c0*/  USHF.L.U32 UR7, UR6, 0xb, URZ ;  /* 0x0000000b06077899 */ /* 0x000fe4000800063f */
[----:B------:R-:W-:Y:S02]  /*02d0*/  USHF.L.U32 UR6, UR6, 0x1, URZ ;  /* 0x0000000106067899 */ /* 0x000fe4000800063f */
[----:B0-----:R-:W-:Y:S02]  /*02e0*/  ULEA UR9, UR9, UR4, 0x18 ;  /* 0x0000000409097291 */ /* 0x001fe4000f8ec03f */
[----:B------:R-:W-:-:S04]  /*02f0*/  UIADD3 UR4, -UR5, 0x100000, URZ ;  /* 0x0010000005047890 */ /* 0x000fc8000fffe13f */
[----:B------:R-:W-:Y:S02]  /*0300*/  USHF.L.U32 UR5, UR4, 0xb, URZ ;  /* 0x0000000b04057899 */ /* 0x000fe4000800063f */
[----:B------:R-:W-:Y:S01]  /*0310*/  USHF.L.U32 UR4, UR4, 0x1, URZ ;  /* 0x0000000104047899 */ /* 0x000fe2000800063f */
[----:B------:R-:W0:Y:S11]  /*0320*/  FENCE.VIEW.ASYNC.S ;  /* 0x00000000000073c6 */ /* 0x000e360000000000 */
[----:B0-----:R0:W1:Y:S01]  /*0330*/  SYNCS.EXCH.64 URZ, [UR9], UR4 ;  /* 0x00000004093f75b2 */ /* 0x0010620008000100 */
[----:B------:R0:W2:Y:S01]  /*0340*/  SYNCS.EXCH.64 URZ, [UR9+0x48], UR6 ;  /* 0x00004806093f75b2 */ /* 0x0000a20008000100 */
[----:B------:R0:W3:Y:S01]  /*0350*/  SYNCS.EXCH.64 URZ, [UR9+0x8], UR4 ;  /* 0x00000804093f75b2 */ /* 0x0000e20008000100 */
[----:B------:R0:W4:Y:S01]  /*0360*/  SYNCS.EXCH.64 URZ, [UR9+0x50], UR6 ;  /* 0x00005006093f75b2 */ /* 0x0001220008000100 */
[----:B------:R0:W0:Y:S01]  /*0370*/  SYNCS.EXCH.64 URZ, [UR9+0x10], UR4 ;  /* 0x00001004093f75b2 */ /* 0x0000220008000100 */
        /* <DEDUP_REMOVED lines=13> */
[----:B------:R-:W-:Y:S01]  /*0450*/  NOP ;  /* 0x0000000000007918 */ /* 0x000fe20000000000 */
.L_x_3:
[----:B0-----:R-:W-:Y:S05]  /*0460*/  BSYNC B0 ;  /* 0x0000000000007941 */ /* 0x001fea0003800000 */
.L_x_2:
[----:B------:R-:W0:Y:S01]  /*0470*/  SHFL.IDX PT, R0, R0, RZ, 0x1f ;  /* 0x00001fff00007589 */ /* 0x000e2200000e0000 */
[----:B------:R-:W5:Y:S01]  /*0480*/  LDC R2, c[0x0][0x65c] ;  /* 0x00019700ff027b82 */ /* 0x000f620000000800 */
[----:B------:R-:W-:Y:S01]  /*0490*/  ELECT P0, URZ, PT ;  /* 0x00000000003f782f */ /* 0x000fe20003800000 */
[----:B------:R-:W-:Y:S01]  /*04a0*/  IMAD.MOV.U32 R5, RZ, RZ, RZ ;  /* 0x000000ffff057224 */ /* 0x000fe200078e00ff */
[----:B------:R-:W1:Y:S01]  /*04b0*/  S2R R4, SR_CTAID.X ;  /* 0x0000000000047919 */ /* 0x000e620000002500 */
[----:B------:R-:W-:Y:S01]  /*04c0*/  UMOV UR4, 0x20 ;  /* 0x0000002000047882 */ /* 0x000fe20000000000 */
[----:B------:R-:W-:Y:S01]  /*04d0*/  NOP ;  /* 0x0000000000007918 */ /* 0x000fe20000000000 */
[----:B------:R-:W-:Y:S01]  /*04e0*/  NOP ;  /* 0x0000000000007918 */ /* 0x000fe20000000000 */
[----:B0-----:R-:W-:Y:S02]  /*04f0*/  ISETP.NE.OR P0, PT, R0, RZ, !P0 ;  /* 0x000000ff0000720c */ /* 0x001fe40004705670 */
[----:B-----5:R-:W-:Y:S01]  /*0500*/  ISETP.NE.AND P2, PT, R2, 0x1, PT ;  /* 0x000000010200780c */ /* 0x020fe20003f45270 */
[----:B------:R-:W0:Y:S03]  /*0510*/  S2R R0, SR_CTAID.Y ;  /* 0x0000000000007919 */ /* 0x000e260000002600 */
[----:B------:R-:W-:-:S07]  /*0520*/  P2R R3, PR, RZ, 0x4 ;  /* 0x00000004ff037803 */ /* 0x000fce0000000000 */
[----:B------:R-:W-:Y:S01]  /*0530*/  VOTEU.ALL UP0, P0 ;  /* 0x00000000003f7886 */ /* 0x000fe20000000000 */
[----:B------:R-:W-:Y:S01]  /*0540*/  VOTEU.ALL UP1, P0 ;  /* 0x00000000003f7886 */ /* 0x000fe20000020000 */
[----:B------:R-:W1:Y:S01]  /*0550*/  @P2 LDC R17, c[0x0][0x10] ;  /* 0x00000400ff112b82 */ /* 0x000e620000000800 */
[----:B------:R-:W-:Y:S02]  /*0560*/  @P2 IMAD.MOV.U32 R7, RZ, RZ, RZ ;  /* 0x000000ffff072224 */ /* 0x000fe400078e00ff */
[----:B------:R-:W-:Y:S01]  /*0570*/  @!UP0 UMOV UR6, 0x400 ;  /* 0x0000040000068882 */ /* 0x000fe20000000000 */
[----:B------:R-:W-:-:S04]  /*0580*/  @!UP0 UIADD3 UR4, -UR4, 0x100000, URZ ;  /* 0x0010000004048890 */ /* 0x000fc8000fffe13f */
[----:B------:R-:W-:Y:S02]  /*0590*/  @!UP0 USHF.L.U32 UR5, UR4, 0xb, URZ ;  /* 0x0000000b04058899 */ /* 0x000fe4000800063f */
[----:B------:R-:W-:Y:S01]  /*05a0*/  @!UP0 USHF.L.U32 UR4, UR4, 0x1, URZ ;  /* 0x0000000104048899 */ /* 0x000fe2000800063f */
[----:B------:R-:W-:Y:S01]  /*05b0*/  @P2 IMAD.MOV.U32 R9, RZ, RZ, RZ ;  /* 0x000000ffff092224 */ /* 0x000fe200078e00ff */
[----:B------:R-:W5:Y:S08]  /*05c0*/  @!UP0 S2UR UR7, SR_CgaCtaId ;  /* 0x00000000000789c3 */ /* 0x000f700000008800 */
[----:B------:R-:W2:Y:S01]  /*05d0*/  @!P2 LDC R3, c[0x0][0xc] ;  /* 0x00000300ff03ab82 */ /* 0x000ea20000000800 */
[----:B0-----:R-:W-:-:S04]  /*05e0*/  @P2 IMAD.MOV.U32 R6, RZ, RZ, R0 ;  /* 0x000000ffff062224 */ /* 0x001fc800078e0000 */
[----:B-1----:R-:W-:-:S04]  /*05f0*/  @P2 IMAD.WIDE.U32 R16, R4, R17, R6 ;  /* 0x0000001104102225 */ /* 0x002fc800078e0006 */
[----:B------:R-:W-:Y:S01]  /*0600*/  @P2 IMAD.IADD R17, R17, 0x1, R9 ;  /* 0x0000000111112824 */ /* 0x000fe200078e0209 */
[----:B-----5:R-:W-:Y:S01]  /*0610*/  @!UP0 ULEA UR6, UR7, UR6, 0x18 ;  /* 0x0000000607068291 */ /* 0x020fe2000f8ec03f */
[----:B------:R-:W-:Y:S01]  /*0620*/  VOTEU.ALL UP0, P0 ;  /* 0x00000000003f7886 */ /* 0x000fe20000000000 */
[----:B--2---:R-:W-:Y:S01]  /*0630*/  @!P2 IMAD.WIDE.U32 R6, R3, R0, R4 ;  /* 0x000000000306a225 */ /* 0x004fe200078e0004 */
[----:B------:R-:W0:Y:S09]  /*0640*/  FENCE.VIEW.ASYNC.S ;  /* 0x00000000000073c6 */ /* 0x000e320000000000 */
[----:B0-----:R0:W3:Y:S01]  /*0650*/  @!UP0 SYNCS.EXCH.64 URZ, [UR6+0xa0], UR4 ;  /* 0x0000a004063f85b2 */ /* 0x0010e20008000100 */
[----:B------:R-:W-:Y:S01]  /*0660*/  @!P2 IMAD.MOV.U32 R16, RZ, RZ, R6 ;  /* 0x000000ffff10a224 */ /* 0x000fe200078e0006 */
[----:B------:R-:W-:Y:S01]  /*0670*/  @!P2 MOV R17, R7 ;  /* 0x000000070011a202 */ /* 0x000fe20000000f00 */
[----:B------:R0:W3:Y:S01]  /*0680*/  @!UP1 SYNCS.EXCH.64 URZ, [UR6+0xa8], UR4 ;  /* 0x0000a804063f95b2 */ /* 0x0000e20008000100 */
[----:B------:R-:W-:Y:S01]  /*0690*/  NOP ;  /* 0x0000000000007918 */ /* 0x000fe20000000000 */
[----:B---34-:R-:W-:Y:S06]  /*06a0*/  BAR.SYNC.DEFER_BLOCKING 0x0 ;  /* 0x0000000000007b1d */ /* 0x018fec0000010000 */
[----:B------:R-:W-:Y:S05]  /*06b0*/  @!P1 BRA `(.L_x_4) ;  /* 0x000000d800c49947 */ /* 0x000fea0003800000 */
[----:B------:R-:W-:-:S06]  /*06c0*/  UISETP.GT.U32.AND UP0, UPT, UR10, 0x1, UPT ;  /* 0x000000010a00788c */ /* 0x000fcc000bf04070 */
[----:B------:R-:W-:-:S13]  /*06d0*/  PLOP3.LUT P0, PT, PT, PT, UP0, 0x80, 0x0 ;  /* 0x000000000000781c */ /* 0x000fda0003f0f008 */
[----:B0-----:R-:W-:Y:S05]  /*06e0*/  @P0 EXIT ;  /* 0x000000000000094d */ /* 0x001fea0003800000 */
[----:B------:R-:W-:Y:S01]  /*06f0*/  ULDC.64 UR4, c[0x0][0x650] ;  /* 0x0001940000047ab9 */ /* 0x000fe20000000a00 */
[----:B------:R-:W-:Y:S01]  /*0700*/  UMOV UR42, 0xffffffff ;  /* 0xffffffff002a7882 */ /* 0x000fe20000000000 */
[----:B------:R-:W-:Y:S01]  /*0710*/  ISETP.GE.U32.AND P0, PT, R16, UR4, PT ;  /* 0x0000000410007c0c */ /* 0x000fe2000bf06070 */
[----:B------:R-:W-:Y:S01]  /*0720*/  IMAD.MOV.U32 R22, RZ, RZ, -0x1 ;  /* 0xffffffffff167424 */ /* 0x000fe200078e00ff */
[----:B------:R-:W-:Y:S01]  /*0730*/  PRMT R3, RZ, 0x7610, R3 ;  /* 0x00007610ff037816 */ /* 0x000fe20000000003 */
[----:B------:R-:W-:Y:S01]  /*0740*/  IMAD.MOV.U32 R19, RZ, RZ, -0x1 ;  /* 0xffffffffff137424 */ /* 0x000fe200078e00ff */
[----:B------:R-:W-:-:S13]  /*0750*/  ISETP.GE.U32.AND.EX P0, PT, R17, UR5, PT, P0 ;  /* 0x0000000511007c0c */ /* 0x000fda000bf06100 */
[----:B------:R-:W-:Y:S05]  /*0760*/  @P0 BRA `(.L_x_5) ;  /* 0x00000004005c0947 */ /* 0x000fea0003800000 */
[----:B------:R-:W0:Y:S01]  /*0770*/  LDC.64 R14, c[0x0][0x628] ;  /* 0x00018a00ff0e7b82 */ /* 0x000e220000000a00 */
[----:B------:R-:W-:Y:S02]  /*0780*/  IMAD.MOV.U32 R6, RZ, RZ, R16 ;  /* 0x000000ffff067224 */ /* 0x000fe400078e0010 */
[----:B------:R-:W-:-:S05]  /*0790*/  IMAD.MOV.U32 R7, RZ, RZ, R17 ;  /* 0x000000ffff077224 */ /* 0x000fca00078e0011 */
[----:B------:R-:W1:Y:S08]  /*07a0*/  LDC R12, c[0x0][0x630] ;  /* 0x00018c00ff0c7b82 */ /* 0x000e700000000800 */
[----:B------:R-:W2:Y:S01]  /*07b0*/  LDC.64 R20, c[0x0][0x620] ;  /* 0x00018800ff147b82 */ /* 0x000ea20000000a00 */
[----:B0-----:R-:W-:-:S04]  /*07c0*/  ISETP.NE.U32.AND P0, PT, R14, RZ, PT ;  /* 0x000000ff0e00720c */ /* 0x001fc80003f05070 */
[----:B------:R-:W-:-:S13]  /*07d0*/  ISETP.NE.AND.EX P0, PT, R15, RZ, PT, P0 ;  /* 0x000000ff0f00720c */ /* 0x000fda0003f05300 */
[----:B-12---:R-:W-:Y:S05]  /*07e0*/  @!P0 BRA `(.L_x_6) ;  /* 0x0000000000288947 */ /* 0x006fea0003800000 */
[----:B------:R-:W0:Y:S02]  /*07f0*/  LDC R3, c[0x0][0x634] ;  /* 0x00018d00ff037b82 */ /* 0x000e240000000800 */
[----:B0-----:R-:W-:-:S05]  /*0800*/  IADD3 R3, P0, R16, R3, RZ ;  /* 0x0000000310037210 */ /* 0x001fca0007f1e0ff */
[----:B------:R-:W-:-:S04]  /*0810*/  IMAD.X R13, RZ, RZ, R17, P0 ;  /* 0x000000ffff0d7224 */ /* 0x000fc800000e0611 */
[----:B------:R-:W-:-:S04]  /*0820*/  IMAD.WIDE.U32 R6, R13, R14, RZ ;  /* 0x0000000e0d067225 */ /* 0x000fc800078e00ff */
[----:B------:R-:W-:-:S04]  /*0830*/  IMAD.WIDE.U32 R8, P0, R3, R15, R6 ;  /* 0x0000000f03087225 */ /* 0x000fc80007800006 */
[----:B------:R-:W-:Y:S01]  /*0840*/  IMAD.WIDE.U32 R6, R3, R14, RZ ;  /* 0x0000000e03067225 */ /* 0x000fe200078e00ff */
[----:B------:R-:W-:-:S03]  /*0850*/  IADD3.X R11, RZ, RZ, RZ, P0, !PT ;  /* 0x000000ffff0b7210 */ /* 0x000fc600007fe4ff */
[----:B------:R-:W-:Y:S01]  /*0860*/  IMAD.MOV.U32 R10, RZ, RZ, R9 ;  /* 0x000000ffff0a7224 */ /* 0x000fe200078e0009 */
[----:B------:R-:W-:-:S05]  /*0870*/  IADD3 RZ, P0, R7, R8, RZ ;  /* 0x0000000807ff7210 */ /* 0x000fca0007f1e0ff */
[----:B------:R-:W-:-:S08]  /*0880*/  IMAD.WIDE.U32.X R6, R13, R15, R10, P0 ;  /* 0x0000000f0d067225 */ /* 0x000fd000000e040a */
.L_x_6:
[-CC-:B------:R-:W-:Y:S01]  /*0890*/  SHF.R.U64 R29, R6, R12.reuse, R7.reuse ;  /* 0x0000000c061d7219 */ /* 0x180fe20000001207 */
[----:B------:R-:W0:Y:S01]  /*08a0*/  LDC R10, c[0x0][0x618] ;  /* 0x00018600ff0a7b82 */ /* 0x000e220000000800 */
[----:B------:R-:W-:Y:S01]  /*08b0*/  SHF.R.U32.HI R5, RZ, R12, R7 ;  /* 0x0000000cff057219 */ /* 0x000fe20000011607 */
[----:B------:R-:W-:Y:S01]  /*08c0*/  ULDC UR4, c[0x0][0x150] ;  /* 0x0000540000047ab9 */ /* 0x000fe20000000800 */
[----:B------:R-:W-:Y:S02]  /*08d0*/  IADD3 R9, P0, RZ, -R29, RZ ;  /* 0x8000001dff097210 */ /* 0x000fe40007f1e0ff */
[----:B------:R-:W-:-:S03]  /*08e0*/  I2FP.F32.U32 R3, R4 ;  /* 0x0000000400037245 */ /* 0x000fc60000201000 */
[----:B------:R-:W1:Y:S01]  /*08f0*/  LDC.64 R24, c[0x0][0x640] ;  /* 0x00019000ff187b82 */ /* 0x000e620000000a00 */
[----:B------:R-:W-:Y:S02]  /*0900*/  IMAD.X R11, RZ, RZ, ~R5, P0 ;  /* 0x000000ffff0b7224 */ /* 0x000fe400000e0e05 */
[----:B------:R-:W-:Y:S01]  /*0910*/  FMUL R3, R3, UR4 ;  /* 0x0000000403037c20 */ /* 0x000fe20008400000 */
[----:B------:R-:W-:Y:S01]  /*0920*/  IMAD.WIDE.U32 R6, R9, R20, R16 ;  /* 0x0000001409067225 */ /* 0x000fe200078e0010 */
[----:B------:R-:W-:-:S03]  /*0930*/  ULDC UR4, c[0x0][0x154] ;  /* 0x0000550000047ab9 */ /* 0x000fc60000000800 */
[----:B------:R-:W-:Y:S01]  /*0940*/  IMAD R8, R11, R20, RZ ;  /* 0x000000140b087224 */ /* 0x000fe200078e02ff */
[----:B------:R-:W2:Y:S01]  /*0950*/  LDC R5, c[0x0][0x144] ;  /* 0x00005100ff057b82 */ /* 0x000ea20000000800 */
[----:B------:R-:W3:Y:S02]  /*0960*/  F2I.U32.TRUNC.NTZ R3, R3 ;  /* 0x0000000300037305 */ /* 0x000ee4000020f000 */
[----:B------:R-:W-:-:S04]  /*0970*/  IMAD R9, R9, R21, R8 ;  /* 0x0000001509097224 */ /* 0x000fc800078e0208 */
[----:B------:R-:W-:Y:S01]  /*0980*/  IMAD.IADD R7, R7, 0x1, R9 ;  /* 0x0000000107077824 */ /* 0x000fe200078e0209 */
[----:B------:R-:W4:Y:S01]  /*0990*/  LDC R12, c[0x0][0x608] ;  /* 0x00018200ff0c7b82 */ /* 0x000f220000000800 */
[----:B------:R-:W-:-:S03]  /*09a0*/  IMAD.MOV.U32 R9, RZ, RZ, -0x1 ;  /* 0xffffffffff097424 */ /* 0x000fc600078e00ff */
[----:B0-----:R-:W-:Y:S02]  /*09b0*/  SHF.R.U64 R14, R6, R10, R7 ;  /* 0x0000000a060e7219 */ /* 0x001fe40000001207 */
[----:B------:R-:W-:Y:S02]  /*09c0*/  I2FP.F32.U32 R6, R0 ;  /* 0x0000000000067245 */ /* 0x000fe40000201000 */
[----:B------:R-:W0:Y:S01]  /*09d0*/  LDC R20, c[0x0][0x658] ;  /* 0x00019600ff147b82 */ /* 0x000e220000000800 */
[----:B-1----:R-:W-:Y:S01]  /*09e0*/  ISETP.NE.U32.AND P0, PT, R24, RZ, PT ;  /* 0x000000ff1800720c */ /* 0x002fe20003f05070 */
[----:B---3--:R-:W-:Y:S01]  /*09f0*/  IMAD.MOV R8, RZ, RZ, -R3 ;  /* 0x000000ffff087224 */ /* 0x008fe200078e0a03 */
[----:B------:R-:W-:Y:S01]  /*0a00*/  SHF.R.U32.HI R7, RZ, R10, R7 ;  /* 0x0000000aff077219 */ /* 0x000fe20000011607 */
[----:B------:R-:W-:Y:S01]  /*0a10*/  FMUL R6, R6, UR4 ;  /* 0x0000000406067c20 */ /* 0x000fe20008400000 */
[----:B------:R-:W-:-:S03]  /*0a20*/  ISETP.NE.AND.EX P0, PT, R25, RZ, PT, P0 ;  /* 0x000000ff1900720c */ /* 0x000fc60003f05300 */
[----:B------:R-:W1:Y:S01]  /*0a30*/  LDC R13, c[0x0][0x148] ;  /* 0x00005200ff0d7b82 */ /* 0x000e620000000800 */
[----:B--2---:R-:W-:-:S07]  /*0a40*/  IMAD R3, R5, R8, R4 ;  /* 0x0000000805037224 */ /* 0x004fce00078e0204 */
[----:B------:R-:W2:Y:S01]  /*0a50*/  LDC R19, c[0x0][0x600] ;  /* 0x00018000ff137b82 */ /* 0x000ea20000000800 */
[-CC-:B----4-:R-:W-:Y:S02]  /*0a60*/  SHF.R.U64 R26, R14, R12.reuse, R7.reuse ;  /* 0x0000000c0e1a7219 */ /* 0x190fe40000001207 */
[----:B------:R-:W-:Y:S02]  /*0a70*/  SHF.R.U32.HI R5, RZ, R12, R7 ;  /* 0x0000000cff057219 */ /* 0x000fe40000011607 */
[----:B------:R3:W4:Y:S01]  /*0a80*/  F2I.U32.TRUNC.NTZ R12, R6 ;  /* 0x00000006000c7305 */ /* 0x000722000020f000 */
[----:B------:R-:W-:Y:S02]  /*0a90*/  MOV R7, 0x1 ;  /* 0x0000000100077802 */ /* 0x000fe40000000f00 */
[----:B------:R-:W1:Y:S01]  /*0aa0*/  LDC R21, c[0x0][0x648] ;  /* 0x00019200ff157b82 */ /* 0x000e620000000800 */
[-C--:B0-----:R-:W-:Y:S02]  /*0ab0*/  SHF.L.U32 R4, R9, R20.reuse, RZ ;  /* 0x0000001409047219 */ /* 0x081fe400000006ff */
[----:B------:R-:W-:-:S02]  /*0ac0*/  SHF.R.U64 R28, R26, R20, R5 ;  /* 0x000000141a1c7219 */ /* 0x000fc40000001205 */
[----:B------:R-:W-:Y:S02]  /*0ad0*/  LOP3.LUT R11, RZ, R4, RZ, 0x33, !PT ;  /* 0x00000004ff0b7212 */ /* 0x000fe400078e33ff */
[-C--:B------:R-:W-:Y:S01]  /*0ae0*/  SHF.R.U32.HI R5, RZ, R20.reuse, R5 ;  /* 0x00000014ff057219 */ /* 0x080fe20000011605 */
[----:B------:R-:W0:Y:S01]  /*0af0*/  LDC R27, c[0x0][0x638] ;  /* 0x00018e00ff1b7b82 */ /* 0x000e220000000800 */
[----:B------:R-:W-:Y:S01]  /*0b00*/  SHF.L.U32 R10, R7, R20, RZ ;  /* 0x00000014070a7219 */ /* 0x000fe200000006ff */
[----:B------:R-:W-:-:S06]  /*0b10*/  IMAD.MOV.U32 R4, RZ, RZ, R28 ;  /* 0x000000ffff047224 */ /* 0x000fcc00078e001c */
[----:B------:R-:W0:Y:S01]  /*0b20*/  LDC R22, c[0x0][0x610] ;  /* 0x00018400ff167b82 */ /* 0x000e220000000800 */
[----:B---34-:R-:W-:Y:S05]  /*0b30*/  @!P0 BRA `(.L_x_7) ;  /* 0x0000000000288947 */ /* 0x018fea0003800000 */
[----:B------:R-:W3:Y:S02]  /*0b40*/  LDC R9, c[0x0][0x64c] ;  /* 0x00019300ff097b82 */ /* 0x000ee40000000800 */
[----:B---3--:R-:W-:-:S05]  /*0b50*/  IADD3 R9, P0, R28, R9, RZ ;  /* 0x000000091c097210 */ /* 0x008fca0007f1e0ff */
[----:B------:R-:W-:-:S04]  /*0b60*/  IMAD.X R15, RZ, RZ, R5, P0 ;  /* 0x000000ffff0f7224 */ /* 0x000fc800000e0605 */
[----:B------:R-:W-:-:S04]  /*0b70*/  IMAD.WIDE.U32 R4, R15, R24, RZ ;  /* 0x000000180f047225 */ /* 0x000fc800078e00ff */
[----:B------:R-:W-:-:S04]  /*0b80*/  IMAD.WIDE.U32 R6, P0, R9, R25, R4 ;  /* 0x0000001909067225 */ /* 0x000fc80007800004 */
[----:B------:R-:W-:-:S04]  /*0b90*/  IMAD.WIDE.U32 R4, R9, R24, RZ ;  /* 0x0000001809047225 */ /* 0x000fc800078e00ff */
[----:B------:R-:W-:Y:S01]  /*0ba0*/  IMAD.X R9, RZ, RZ, RZ, P0 ;  /* 0x000000ffff097224 */ /* 0x000fe200000e06ff */
[----:B------:R-:W-:Y:S01]  /*0bb0*/  IADD3 RZ, P0, R5, R6, RZ ;  /* 0x0000000605ff7210 */ /* 0x000fe20007f1e0ff */
[----:B------:R-:W-:-:S04]  /*0bc0*/  IMAD.MOV.U32 R8, RZ, RZ, R7 ;  /* 0x000000ffff087224 */ /* 0x000fc800078e0007 */
[----:B------:R-:W-:-:S08]  /*0bd0*/  IMAD.WIDE.U32.X R4, R15, R25, R8, P0 ;  /* 0x000000190f047225 */ /* 0x000fd000000e0408 */
.L_x_7:
[----:B-1----:R-:W-:Y:S01]  /*0be0*/  SHF.R.U64 R4, R4, R21, R5 ;  /* 0x0000001504047219 */ /* 0x002fe20000001205 */
[----:B------:R-:W-:Y:S01]  /*0bf0*/  IMAD.MOV R12, RZ, RZ, -R12 ;  /* 0x000000ffff0c7224 */ /* 0x000fe200078e0a0c */
[----:B------:R-:W-:Y:S02]  /*0c00*/  LOP3.LUT R11, R26, R11, RZ, 0xc0, !PT ;  /* 0x0000000b1a0b7212 */ /* 0x000fe400078ec0ff */
[----:B--2---:R-:W-:Y:S01]  /*0c10*/  IADD3 R5, R19, -0x1, RZ ;  /* 0xffffffff13057810 */ /* 0x004fe20007ffe0ff */
[----:B------:R-:W-:Y:S01]  /*0c20*/  IMAD.MOV R6, RZ, RZ, -R4 ;  /* 0x000000ffff067224 */ /* 0x000fe200078e0a04 */
[----:B------:R-:W-:Y:S01]  /*0c30*/  R2UR UR42, R29 ;  /* 0x000000001d2a72ca */ /* 0x000fe200000e0000 */
[----:B------:R-:W-:Y:S01]  /*0c40*/  @P2 IMAD R3, R13, R12, R0 ;  /* 0x0000000c0d032224 */ /* 0x000fe200078e0200 */
[----:B------:R-:W-:Y:S01]  /*0c50*/  LOP3.LUT R5, R14, R5, RZ, 0xc0, !PT ;  /* 0x000000050e057212 */ /* 0x000fe200078ec0ff */
[----:B------:R-:W-:Y:S02]  /*0c60*/  IMAD R10, R10, R4, R11 ;  /* 0x000000040a0a7224 */ /* 0x000fe400078e020b */
[----:B0-----:R-:W-:-:S02]  /*0c70*/  IMAD R0, R6, R27, R28 ;  /* 0x0000001b06007224 */ /* 0x001fc400078e021c */
[----:B------:R-:W-:Y:S02]  /*0c80*/  IMAD R3, R10, R22, R3 ;  /* 0x000000160a037224 */ /* 0x000fe400078e0203 */
[----:B------:R-:W-:Y:S02]  /*0c90*/  IMAD R0, R0, R19, R5 ;  /* 0x0000001300007224 */ /* 0x000fe400078e0205 */
[----:B------:R-:W-:-:S03]  /*0ca0*/  IMAD.MOV.U32 R4, RZ, RZ, 0x1 ;  /* 0x00000001ff047424 */ /* 0x000fc600078e00ff */
[----:B------:R-:W-:Y:S02]  /*0cb0*/  SEL R19, R0, R3, !P2 ;  /* 0x0000000300137207 */ /* 0x000fe40005000000 */
[----:B------:R-:W-:Y:S02]  /*0cc0*/  SEL R22, R3, R0, !P2 ;  /* 0x0000000003167207 */ /* 0x000fe40005000000 */
[----:B------:R-:W-:-:S07]  /*0cd0*/  PRMT R3, R4, 0x7610, R3 ;  /* 0x0000761004037816 */ /* 0x000fce0000000003 */
.L_x_5:
[----:B------:R-:W-:-:S08]  /*0ce0*/  NOP ;  /* 0x0000000000007918 */ /* 0x000fd00000000000 */
[----:B------:R-:W0:Y:S02]  /*0cf0*/  USETMAXREG.TRY_ALLOC.CTAPOOL UP0, 0xe8 ;  /* 0x000000e8000079c8 */ /* 0x000e240008000600 */
[----:B0-----:R-:W-:-:S13]  /*0d00*/  PLOP3.LUT P0, PT, PT, PT, UP0, 0x80, 0x0 ;  /* 0x000000000000781c */ /* 0x001fda0003f0f008 */
[----:B------:R-:W-:Y:S05]  /*0d10*/  @!P0 BRA `(.L_x_5) ;  /* 0xfffffffc00f08947 */ /* 0x000fea000383ffff */
[----:B------:R-:W-:Y:S01]  /*0d20*/  ULDC.64 UR4, c[0x0][0x598] ;  /* 0x0001660000047ab9 */ /* 0x000fe20000000a00 */
[----:B------:R-:W-:Y:S01]  /*0d30*/  ULDC.64 UR36, c[0x0][0x208] ;  /* 0x0000820000247ab9 */ /* 0x000fe20000000a00 */
[----:B------:R-:W-:-:S04]  /*0d40*/  ISETP.NE.U32.AND P0, PT, RZ, UR4, PT ;  /* 0x00000004ff007c0c */ /* 0x000fc8000bf05070 */
[----:B------:R-:W-:-:S13]  /*0d50*/  ISETP.NE.AND.EX P0, PT, RZ, UR5, PT, P0 ;  /* 0x00000005ff007c0c */ /* 0x000fda000bf05300 */
[----:B------:R-:W-:Y:S05]  /*0d60*/  @!P0 BRA `(.L_x_8) ;  /* 0x00000000001c8947 */ /* 0x000fea0003800000 */
[----:B------:R-:W0:Y:S02]  /*0d70*/  LDC.64 R4, c[0x0][0x598] ;  /* 0x00016600ff047b82 */ /* 0x000e240000000a00 */
[----:B0-----:R-:W2:Y:S02]  /*0d80*/  LDG.E.64 R4, desc[UR36][R4.64] ;  /* 0x0000002404047981 */ /* 0x001ea4000c1e1b00 */
[----:B--2---:R-:W-:-:S04]  /*0d90*/  ISETP.NE.U32.AND P0, PT, R4, RZ, PT ;  /* 0x000000ff0400720c */ /* 0x004fc80003f05070 */
[----:B------:R-:W-:-:S13]  /*0da0*/  ISETP.NE.AND.EX P0, PT, R5, RZ, PT, P0 ;  /* 0x000000ff0500720c */ /* 0x000fda0003f05300 */
[----:B------:R-:W-:Y:S05]  /*0db0*/  @!P0 BRA `(.L_x_8) ;  /* 0x0000000000088947 */ /* 0x000fea0003800000 */
[----:B------:R0:W5:Y:S01]  /*0dc0*/  LD.E R217, desc[UR36][R4.64] ;  /* 0x0000002404d97980 */ /* 0x000162000c101900 */
[----:B------:R-:W-:Y:S05]  /*0dd0*/  BRA `(.L_x_9) ;  /* 0x0000000000247947 */ /* 0x000fea0003800000 */
.L_x_8:
[----:B------:R-:W-:Y:S02]  /*0de0*/  ULDC.64 UR4, c[0x0][0x588] ;  /* 0x0001620000047ab9 */ /* 0x000fe40000000a00 */
[----:B------:R-:W-:-:S04]  /*0df0*/  ISETP.NE.U32.AND P0, PT, RZ, UR4, PT ;  /* 0x00000004ff007c0c */ /* 0x000fc8000bf05070 */
[----:B------:R-:W-:-:S13]  /*0e00*/  ISETP.NE.AND.EX P0, PT, RZ, UR5, PT, P0 ;  /* 0x00000005ff007c0c */ /* 0x000fda000bf05300 */
[----:B------:R-:W-:Y:S05]  /*0e10*/  @!P0 BRA `(.L_x_10) ;  /* 0x00000000000c8947 */ /* 0x000fea0003800000 */
[----:B------:R-:W0:Y:S02]  /*0e20*/  LDC.64 R4, c[0x0][0x588] ;  /* 0x00016200ff047b82 */ /* 0x000e240000000a00 */
[----:B0-----:R1:W5:Y:S01]  /*0e30*/  LDG.E R217, desc[UR36][R4.64] ;  /* 0x0000002404d97981 */ /* 0x001362000c1e1900 */
[----:B------:R-:W-:Y:S05]  /*0e40*/  BRA `(.L_x_9) ;  /* 0x0000000000087947 */ /* 0x000fea0003800000 */
.L_x_10:
[----:B------:R-:W-:Y:S02]  /*0e50*/  ULDC UR4, c[0x0][0x580] ;  /* 0x0001600000047ab9 */ /* 0x000fe40000000800 */
[----:B------:R-:W-:-:S07]  /*0e60*/  IMAD.U32 R217, RZ, RZ, UR4 ;  /* 0x00000004ffd97e24 */ /* 0x000fce000f8e00ff */
.L_x_9:
[----:B------:R-:W-:Y:S02]  /*0e70*/  ULDC.64 UR4, c[0x0][0x5a0] ;  /* 0x0001680000047ab9 */ /* 0x000fe40000000a00 */
[----:B------:R-:W-:-:S04]  /*0e80*/  ISETP.NE.U32.AND P0, PT, RZ, UR4, PT ;  /* 0x00000004ff007c0c */ /* 0x000fc8000bf05070 */
[----:B------:R-:W-:-:S13]  /*0e90*/  ISETP.NE.AND.EX P0, PT, RZ, UR5, PT, P0 ;  /* 0x00000005ff007c0c */ /* 0x000fda000bf05300 */
[----:B------:R-:W-:Y:S05]  /*0ea0*/  @!P0 BRA `(.L_x_11) ;  /* 0x00000000001c8947 */ /* 0x000fea0003800000 */
[----:B01----:R-:W0:Y:S02]  /*0eb0*/  LDC.64 R4, c[0x0][0x5a0] ;  /* 0x00016800ff047b82 */ /* 0x003e240000000a00 */
[----:B0-----:R-:W2:Y:S02]  /*0ec0*/  LDG.E.64 R4, desc[UR36][R4.64] ;  /* 0x0000002404047981 */ /* 0x001ea4000c1e1b00 */
[----:B--2---:R-:W-:-:S04]  /*0ed0*/  ISETP.NE.U32.AND P0, PT, R4, RZ, PT ;  /* 0x000000ff0400720c */ /* 0x004fc80003f05070 */
[----:B------:R-:W-:-:S13]  /*0ee0*/  ISETP.NE.AND.EX P0, PT, R5, RZ, PT, P0 ;  /* 0x000000ff0500720c */ /* 0x000fda0003f05300 */
[----:B------:R-:W-:Y:S05]  /*0ef0*/  @!P0 BRA `(.L_x_11) ;  /* 0x0000000000088947 */ /* 0x000fea0003800000 */
[----:B------:R0:W5:Y:S01]  /*0f00*/  LD.E R216, desc[UR36][R4.64] ;  /* 0x0000002404d87980 */ /* 0x000162000c101900 */
[----:B------:R-:W-:Y:S05]  /*0f10*/  BRA `(.L_x_12) ;  /* 0x0000000000247947 */ /* 0x000fea0003800000 */
.L_x_11:
[----:B------:R-:W-:Y:S02]  /*0f20*/  ULDC.64 UR4, c[0x0][0x590] ;  /* 0x0001640000047ab9 */ /* 0x000fe40000000a00 */
[----:B------:R-:W-:-:S04]  /*0f30*/  ISETP.NE.U32.AND P0, PT, RZ, UR4, PT ;  /* 0x00000004ff007c0c */ /* 0x000fc8000bf05070 */
[----:B------:R-:W-:-:S13]  /*0f40*/  ISETP.NE.AND.EX P0, PT, RZ, UR5, PT, P0 ;  /* 0x00000005ff007c0c */ /* 0x000fda000bf05300 */
[----:B------:R-:W-:Y:S05]  /*0f50*/  @!P0 BRA `(.L_x_13) ;  /* 0x00000000000c8947 */ /* 0x000fea0003800000 */
[----:B01----:R-:W0:Y:S02]  /*0f60*/  LDC.64 R4, c[0x0][0x590] ;  /* 0x00016400ff047b82 */ /* 0x003e240000000a00 */
[----:B0-----:R1:W5:Y:S01]  /*0f70*/  LDG.E R216, desc[UR36][R4.64] ;  /* 0x0000002404d87981 */ /* 0x001362000c1e1900 */
[----:B------:R-:W-:Y:S05]  /*0f80*/  BRA `(.L_x_12) ;  /* 0x0000000000087947 */ /* 0x000fea0003800000 */
.L_x_13:
[----:B------:R-:W-:Y:S02]  /*0f90*/  ULDC UR4, c[0x0][0x584] ;  /* 0x0001610000047ab9 */ /* 0x000fe40000000800 */
[----:B------:R-:W-:-:S07]  /*0fa0*/  IMAD.U32 R216, RZ, RZ, UR4 ;  /* 0x00000004ffd87e24 */ /* 0x000fce000f8e00ff */
.L_x_12:
[----:B------:R-:W-:-:S13]  /*0fb0*/  LOP3.LUT P0, RZ, R3, 0xff, RZ, 0xc0, !PT ;  /* 0x000000ff03ff7812 */ /* 0x000fda000780c0ff */
[----:B------:R-:W-:Y:S05]  /*0fc0*/  @!P0 EXIT ;  /* 0x000000000000894d */ /* 0x000fea0003800000 */
[----:B------:R-:W-:Y:S01]  /*0fd0*/  ULDC UR4, c[0x0][0x28c] ;  /* 0x0000a30000047ab9 */ /* 0x000fe20000000800 */
[----:B------:R-:W-:Y:S01]  /*0fe0*/  UMOV UR38, URZ ;  /* 0x0000003f00267c82 */ /* 0x000fe20008000000 */
[----:B------:R-:W-:Y:S01]  /*0ff0*/  UIADD3 UR4, UR4, 0x1f, URZ ;  /* 0x0000001f04047890 */ /* 0x000fe2000fffe03f */
[----:B------:R-:W-:-:S03]  /*1000*/  UMOV UR39, URZ ;  /* 0x0000003f00277c82 */ /* 0x000fc60008000000 */
[----:B------:R-:W-:-:S04]  /*1010*/  USHF.R.S32.HI UR5, URZ, 0x1f, UR4 ;  /* 0x0000001f3f057899 */ /* 0x000fc80008011404 */
[----:B------:R-:W-:-:S04]  /*1020*/  ULEA.HI UR5, UR5, UR4, URZ, 0x5 ;  /* 0x0000000405057291 */ /* 0x000fc8000f8f283f */
[----:B------:R-:W-:-:S12]  /*1030*/  USHF.R.S32.HI UR41, URZ, 0x5, UR5 ;  /* 0x000000053f297899 */ /* 0x000fd80008011405 */
.L_x_415:
[----:B------:R-:W-:Y:S01]  /*1040*/  LOP3.LUT R0, R18, 0x80, RZ, 0xc0, !PT ;  /* 0x0000008012007812 */ /* 0x000fe200078ec0ff */
[----:B------:R-:W2:Y:S01]  /*1050*/  S2UR UR7, SR_CgaCtaId ;  /* 0x00000000000779c3 */ /* 0x000ea20000008800 */
[----:B------:R-:W-:Y:S02]  /*1060*/  UMOV UR6, 0x400 ;  /* 0x0000040000067882 */ /* 0x000fe40000000000 */
[----:B------:R-:W-:-:S06]  /*1070*/  SHF.R.U32.HI R0, RZ, 0x7, R0 ;  /* 0x00000007ff007819 */ /* 0x000fcc0000011600 */
[----:B---3--:R-:W3:Y:S01]  /*1080*/  SHFL.IDX PT, R0, R0, RZ, 0x1f ;  /* 0x00001fff00007589 */ /* 0x008ee200000e0000 */
[----:B--2---:R-:W-:Y:S01]  /*1090*/  ULEA UR44, UR7, UR6, 0x18 ;  /* 0x00000006072c7291 */ /* 0x004fe2000f8ec03f */
[----:B---3--:R-:W-:-:S13]  /*10a0*/  R2UR UR4, R0 ;  /* 0x00000000000472ca */ /* 0x008fda00000e0000 */
[----:B------:R-:W-:-:S04]  /*10b0*/  ULEA.HI UR5, UR4, UR4, URZ, 0x1 ;  /* 0x0000000404057291 */ /* 0x000fc8000f8f083f */
[----:B------:R-:W-:-:S04]  /*10c0*/  ULOP3.LUT UR5, UR5, 0xffffe, URZ, 0xc0, !UPT ;  /* 0x000ffffe05057892 */ /* 0x000fc8000f8ec03f */
[----:B------:R-:W-:-:S03]  /*10d0*/  UIADD3 UR5, UR4, -UR5, URZ ;  /* 0x8000000504057290 */ /* 0x000fc6000fffe03f */
[----:B------:R-:W-:Y:S01]  /*10e0*/  ULDC UR4, c[0x0][0x28c] ;  /* 0x0000a30000047ab9 */ /* 0x000fe20000000800 */
[----:B------:R-:W-:Y:S01]  /*10f0*/  ULEA UR5, UR5, UR44, 0xc ;  /* 0x0000002c05057291 */ /* 0x000fe2000f8e603f */
[----:B------:R-:W-:-:S03]  /*1100*/  ISETP.LT.AND P0, PT, RZ, UR4, PT ;  /* 0x00000004ff007c0c */ /* 0x000fc6000bf01270 */
[----:B------:R-:W-:-:S04]  /*1110*/  UIADD3 UR5, UR5, 0x180, URZ ;  /* 0x0000018005057890 */ /* 0x000fc8000fffe03f */
[----:B------:R-:W-:-:S04]  /*1120*/  USHF.R.U32.HI UR5, URZ, 0x4, UR5 ;  /* 0x000000043f057899 */ /* 0x000fc80008011605 */
[----:B------:R-:W-:Y:S02]  /*1130*/  ULOP3.LUT UR43, UR5, 0x3fff, URZ, 0xc0, !UPT ;  /* 0x00003fff052b7892 */ /* 0x000fe4000f8ec03f */
[----:B-1--45:R-:W-:Y:S10]  /*1140*/  @P0 BRA `(.L_x_14) ;  /* 0x0000000000400947 */ /* 0x032ff40003800000 */
[----:B------:R-:W-:Y:S01]  /*1150*/  MOV R0, 0x0 ;  /* 0x0000000000007802 */ /* 0x000fe20000000f00 */
[----:B------:R-:W-:Y:S01]  /*1160*/  ULDC.64 UR4, c[0x4][0x68] ;  /* 0x01001a0000047ab9 */ /* 0x000fe20000000a00 */
[----:B------:R-:W-:Y:S01]  /*1170*/  ULDC.64 UR6, c[0x4][0x8] ;  /* 0x0100020000067ab9 */ /* 0x000fe20000000a00 */
[----:B01----:R-:W-:Y:S01]  /*1180*/  IMAD.U32 R4, RZ, RZ, UR4 ;  /* 0x00000004ff047e24 */ /* 0x003fe2000f8e00ff */
[----:B------:R0:W1:Y:S01]  /*1190*/  LDC.64 R14, c[0x4][R0] ;  /* 0x01000000000e7b82 */ /* 0x0000620000000a00 */
[----:B------:R-:W-:Y:S01]  /*11a0*/  MOV R5, UR5 ;  /* 0x0000000500057c02 */ /* 0x000fe20008000f00 */
[----:B------:R-:W-:Y:S01]  /*11b0*/  ULDC.64 UR4, c[0x4][0x70] ;  /* 0x01001c0000047ab9 */ /* 0x000fe20000000a00 */
[----:B------:R-:W-:Y:S01]  /*11c0*/  IMAD.U32 R10, RZ, RZ, UR6 ;  /* 0x00000006ff0a7e24 */ /* 0x000fe2000f8e00ff */
[----:B------:R-:W-:Y:S01]  /*11d0*/  MOV R12, 0x1 ;  /* 0x00000001000c7802 */ /* 0x000fe20000000f00 */
[----:B------:R-:W-:Y:S02]  /*11e0*/  IMAD.U32 R6, RZ, RZ, UR4 ;  /* 0x00000004ff067e24 */ /* 0x000fe4000f8e00ff */
[----:B------:R-:W-:-:S02]  /*11f0*/  IMAD.U32 R7, RZ, RZ, UR5 ;  /* 0x00000005ff077e24 */ /* 0x000fc4000f8e00ff */
[----:B------:R-:W-:Y:S02]  /*1200*/  IMAD.U32 R11, RZ, RZ, UR7 ;  /* 0x00000007ff0b7e24 */ /* 0x000fe4000f8e00ff */
[----:B------:R-:W-:Y:S02]  /*1210*/  IMAD.MOV.U32 R8, RZ, RZ, 0x1e1 ;  /* 0x000001e1ff087424 */ /* 0x000fe400078e00ff */
[----:B0-----:R-:W-:-:S07]  /*1220*/  IMAD.MOV.U32 R13, RZ, RZ, RZ ;  /* 0x000000ffff0d7224 */ /* 0x001fce00078e00ff */
[----:B------:R-:W-:-:S07]  /*1230*/  LEPC R20, `(.L_x_14) ;  /* 0x000000001014794e */ /* 0x000fce0000000000 */
[----:B-1---5:R-:W-:Y:S05]  /*1240*/  CALL.ABS.NOINC R14 ;  /* 0x000000000e007343 */ /* 0x022fea0003c00000 */
.L_x_14:
[----:B------:R-:W-:-:S06]  /*1250*/  ULOP3.LUT UR4, UR40, 0x1, URZ, 0xfc, !UPT ;  /* 0x0000000128047892 */ /* 0x000fcc000f8efc3f */
[----:B------:R-:W-:-:S05]  /*1260*/  IMAD.U32 R0, RZ, RZ, UR4 ;  /* 0x00000004ff007e24 */ /* 0x000fca000f8e00ff */
[----:B------:R-:W-:-:S13]  /*1270*/  ISETP.NE.AND P0, PT, R0, 0x3, PT ;  /* 0x000000030000780c */ /* 0x000fda0003f05270 */
[----:B------:R-:W-:Y:S05]  /*1280*/  @!P0 BRA `(.L_x_15) ;  /* 0x0000000000048947 */ /* 0x000fea0003800000 */
[----:B------:R-:W-:Y:S01]  /*1290*/  BPT.TRAP 0x1 ;  /* 0x000000040000795c */ /* 0x000fe20000300000 */
.L_x_15:
[----:B------:R-:W-:Y:S02]  /*12a0*/  IMAD.U32 R3, RZ, RZ, UR39 ;  /* 0x00000027ff037e24 */ /* 0x000fe4000f8e00ff */
[----:B------:R-:W-:-:S03]  /*12b0*/  IMAD.U32 R0, RZ, RZ, UR38 ;  /* 0x00000026ff007e24 */ /* 0x000fc6000f8e00ff */
[----:B------:R-:W-:Y:S02]  /*12c0*/  LEA R3, R3, UR44, 0x3 ;  /* 0x0000002c03037c11 */ /* 0x000fe4000f8e18ff */
[----:B------:R-:W-:-:S04]  /*12d0*/  SHF.L.U32 R0, R0, 0x1f, RZ ;  /* 0x0000001f00007819 */ /* 0x000fc800000006ff */
[----:B------:R2:W3:Y:S01]  /*12e0*/  SYNCS.PHASECHK.TRANS64.TRYWAIT P1, [R3+URZ], R0 ;  /* 0x00000000030075a7 */ /* 0x0004e2000802017f */
[----:B------:R-:W-:Y:S05]  /*12f0*/  @!P0 BRA `(.L_x_16) ;  /* 0x0000000000048947 */ /* 0x000fea0003800000 */
[----:B------:R-:W-:Y:S01]  /*1300*/  BPT.TRAP 0x1 ;  /* 0x000000040000795c */ /* 0x000fe20000300000 */
.L_x_16:
[----:B---3--:R-:W-:Y:S05]  /*1310*/  @P1 BRA `(.L_x_17) ;  /* 0x0000000000081947 */ /* 0x008fea0003800000 */
[----:B------:R-:W3:Y:S02]  /*1320*/  SYNCS.PHASECHK.TRANS64.TRYWAIT P1, [R3+URZ], R0 ;  /* 0x00000000030075a7 */ /* 0x000ee4000802017f */
[----:B---3--:R-:W-:Y:S05]  /*1330*/  @!P1 BRA `(.L_x_18) ;  /* 0x000000e400e09947 */ /* 0x008fea0003800000 */
.L_x_17:
[----:B------:R-:W-:-:S04]  /*1340*/  UISETP.LT.AND UP0, UPT, UR41, 0x1, UPT ;  /* 0x000000012900788c */ /* 0x000fc8000bf01270 */
[----:B------:R-:W-:-:S04]  /*1350*/  USEL UR4, UR41, 0x1, UP0 ;  /* 0x0000000129047887 */ /* 0x000fc80008000000 */
[----:B------:R-:W-:-:S06]  /*1360*/  UIADD3 UR4, UR41, -UR4, URZ ;  /* 0x8000000429047290 */ /* 0x000fcc000fffe03f */
[----:B--23--:R-:W-:Y:S01]  /*1370*/  IMAD.U32 R0, RZ, RZ, UR4 ;  /* 0x00000004ff007e24 */ /* 0x00cfe2000f8e00ff */
[----:B------:R-:W-:Y:S05]  /*1380*/  WARPSYNC.ALL ;  /* 0x0000000000007948 */ /* 0x000fea0003800000 */
[----:B------:R-:W-:Y:S01]  /*1390*/  ISETP.GE.AND P1, PT, R0, 0x1, PT ;  /* 0x000000010000780c */ /* 0x000fe20003f26270 */
[----:B------:R-:W-:Y:S01]  /*13a0*/  UIADD3 UR4, UR44, 0x1b180, URZ ;  /* 0x0001b1802c047890 */ /* 0x000fe2000fffe03f */
[----:B------:R-:W-:Y:S01]  /*13b0*/  WARPGROUP.ARRIVE ;  /* 0x00000000000079c5 */ /* 0x000fe20000000000 */
[----:B------:R-:W-:Y:S01]  /*13c0*/  UMOV UR9, 0x80000020 ;  /* 0x8000002000097882 */ /* 0x000fe20000000000 */
[----:B------:R-:W-:Y:S01]  /*13d0*/  UMOV UR11, 0x80000020 ;  /* 0x80000020000b7882 */ /* 0x000fe20000000000 */
[----:B------:R-:W-:-:S04]  /*13e0*/  USHF.R.U32.HI UR4, URZ, 0x4, UR4 ;  /* 0x000000043f047899 */ /* 0x000fc80008011604 */
[----:B------:R-:W-:Y:S02]  /*13f0*/  ULOP3.LUT UR5, UR4, 0x3fff, URZ, 0xc0, !UPT ;  /* 0x00003fff04057892 */ /* 0x000fe4000f8ec03f */
[----:B------:R-:W-:Y:S02]  /*1400*/  ULOP3.LUT UR4, UR43, 0x10000, URZ, 0xfc, !UPT ;  /* 0x000100002b047892 */ /* 0x000fe4000f8efc3f */
[----:B------:R-:W-:Y:S02]  /*1410*/  ULOP3.LUT UR5, UR5, 0x10000, URZ, 0xfc, !UPT ;  /* 0x0001000005057892 */ /* 0x000fe4000f8efc3f */
[----:B------:R-:W-:Y:S02]  /*1420*/  UIMAD UR6, UR39, 0x300, UR4 ;  /* 0x00000300270678a4 */ /* 0x000fe4000f8e0204 */
[----:B------:R-:W-:-:S05]  /*1430*/  UIMAD UR7, UR39, 0x300, UR5 ;  /* 0x00000300270778a4 */ /* 0x000fca000f8e0205 */
[----:B------:R-:W-:Y:S02]  /*1440*/  UMOV UR8, UR6 ;  /* 0x0000000600087c82 */ /* 0x000fe40008000000 */
[----:B------:R-:W-:Y:S02]  /*1450*/  UMOV UR10, UR7 ;  /* 0x00000007000a7c82 */ /* 0x000fe40008000000 */
[----:B------:R-:W-:Y:S01]  /*1460*/  HGMMA.64x192x16.F32 R120, gdesc[UR8], RZ, !UPT, gsb0 ;  /* 0x02e00000087879f0 */ /* 0x000fe2000c0008ff */
[----:B------:R-:W-:Y:S01]  /*1470*/  UIADD3 UR8, UR6, 0x200, URZ ;  /* 0x0000020006087890 */ /* 0x000fe2000fffe03f */
[----:B------:R-:W-:Y:S01]  /*1480*/  UMOV UR9, 0x80000020 ;  /* 0x8000002000097882 */ /* 0x000fe20000000000 */
[----:B------:R-:W-:Y:S02]  /*1490*/  WARPGROUP.DEPBAR.LE gsb0, 0x0 ;  /* 0x00008000000079c5 */ /* 0x000fe40000010000 */
[----:B------:R-:W-:-:S15]  /*14a0*/  WARPGROUP.ARRIVE ;  /* 0x00000000000079c5 */ /* 0x000fde0000000000 */
[----:B------:R-:W-:Y:S01]  /*14b0*/  HGMMA.64x192x16.F32 R24, gdesc[UR8], RZ, !UPT, gsb0 ;  /* 0x02e00000081879f0 */ /* 0x000fe2000c0008ff */
[----:B------:R-:W-:Y:S02]  /*14c0*/  UIADD3 UR8, UR6, 0x2, URZ ;  /* 0x0000000206087890 */ /* 0x000fe4000fffe03f */
[----:B------:R-:W-:Y:S01]  /*14d0*/  UIADD3 UR10, UR7, 0x2, URZ ;  /* 0x00000002070a7890 */ /* 0x000fe2000fffe03f */
[----:B------:R-:W-:Y:S01]  /*14e0*/  UMOV UR9, 0x80000020 ;  /* 0x8000002000097882 */ /* 0x000fe20000000000 */
[----:B------:R-:W-:Y:S01]  /*14f0*/  UMOV UR11, 0x80000020 ;  /* 0x80000020000b7882 */ /* 0x000fe20000000000 */
[----:B------:R-:W-:Y:S02]  /*1500*/  WARPGROUP.DEPBAR.LE gsb0, 0x0 ;  /* 0x00008000000079c5 */ /* 0x000fe40000010000 */
[----:B------:R-:W-:-:S12]  /*1510*/  WARPGROUP.ARRIVE ;  /* 0x00000000000079c5 */ /* 0x000fd80000000000 */
[----:B------:R-:W-:Y:S01]  /*1520*/  HGMMA.64x192x16.F32 R120, gdesc[UR8], R120, gsb0 ;  /* 0x02e00000087879f0 */ /* 0x000fe20008000878 */
[----:B------:R-:W-:Y:S01]  /*1530*/  UIADD3 UR8, UR6, 0x202, URZ ;  /* 0x0000020206087890 */ /* 0x000fe2000fffe03f */
[----:B------:R-:W-:Y:S01]  /*1540*/  UMOV UR9, 0x80000020 ;  /* 0x8000002000097882 */ /* 0x000fe20000000000 */
[----:B------:R-:W-:Y:S02]  /*1550*/  WARPGROUP.DEPBAR.LE gsb0, 0x0 ;  /* 0x00008000000079c5 */ /* 0x000fe40000010000 */
[----:B------:R-:W-:-:S15]  /*1560*/  WARPGROUP.ARRIVE ;  /* 0x00000000000079c5 */ /* 0x000fde0000000000 */
[----:B------:R-:W-:Y:S03]  /*1570*/  HGMMA.64x192x16.F32 R24, gdesc[UR8], R24, gsb0 ;  /* 0x02e00000081879f0 */ /* 0x000fe60008000818 */
[----:B------:R-:W-:Y:S02]  /*1580*/  WARPGROUP.DEPBAR.LE gsb0, 0x0 ;  /* 0x00008000000079c5 */ /* 0x000fe40000010000 */
[----:B------:R-:W-:Y:S05]  /*1590*/  @!P1 BRA `(.L_x_19) ;  /* 0x00000004000c9947 */ /* 0x000fea0003800000 */
[----:B------:R-:W-:-:S04]  /*15a0*/  UIADD3 UR6, UR39, 0x1, URZ ;  /* 0x0000000127067890 */ /* 0x000fc8000fffe03f */
[----:B------:R-:W-:-:S04]  /*15b0*/  UISETP.NE.AND UP0, UPT, UR6, 0x9, UPT ;  /* 0x000000090600788c */ /* 0x000fc8000bf05270 */
[----:B------:R-:W-:Y:S02]  /*15c0*/  USEL UR7, URZ, 0x1, UP0 ;  /* 0x000000013f077887 */ /* 0x000fe40008000000 */
[----:B------:R-:W-:Y:S02]  /*15d0*/  USEL UR6, UR6, URZ, UP0 ;  /* 0x0000003f06067287 */ /* 0x000fe40008000000 */
[----:B------:R-:W-:-:S06]  /*15e0*/  ULOP3.LUT UR7, UR38, UR7, URZ, 0x3c, !UPT ;  /* 0x0000000726077292 */ /* 0x000fcc000f8e3c3f */
[----:B01----:R-:W-:Y:S01]  /*15f0*/  MOV R5, UR7 ;  /* 0x0000000700057c02 */ /* 0x003fe20008000f00 */
[----:B------:R-:W-:-:S06]  /*1600*/  UMOV UR7, UR39 ;  /* 0x0000002700077c82 */ /* 0x000fcc0008000000 */
.L_x_26:
[----:B01----:R-:W-:Y:S05]  /*1610*/  @!P0 BRA `(.L_x_20) ;  /* 0x0000000000048947 */ /* 0x003fea0003800000 */
[----:B------:R-:W-:Y:S01]  /*1620*/  BPT.TRAP 0x1 ;  /* 0x000000040000795c */ /* 0x000fe20000300000 */
.L_x_20:
[----:B------:R-:W0:Y:S01]  /*1630*/  S2UR UR9, SR_CgaCtaId ;  /* 0x00000000000979c3 */ /* 0x000e220000008800 */
[----:B------:R-:W-:Y:S01]  /*1640*/  UMOV UR8, 0x400 ;  /* 0x0000040000087882 */ /* 0x000fe20000000000 */
[----:B------:R-:W-:Y:S01]  /*1650*/  SHF.L.U32 R3, R5, 0x1f, RZ ;  /* 0x0000001f05037819 */ /* 0x000fe200000006ff */
[----:B0-----:R-:W-:-:S04]  /*1660*/  ULEA UR14, UR9, UR8, 0x18 ;  /* 0x00000008090e7291 */ /* 0x001fc8000f8ec03f */
[----:B------:R-:W-:-:S09]  /*1670*/  ULEA UR8, UR6, UR14, 0x3 ;  /* 0x0000000e06087291 */ /* 0x000fd2000f8e183f */
[----:B------:R0:W1:Y:S01]  /*1680*/  SYNCS.PHASECHK.TRANS64.TRYWAIT P1, [UR8], R3 ;  /* 0x00000003ff0075a7 */ /* 0x0000620008020148 */
[----:B------:R-:W-:Y:S05]  /*1690*/  @!P0 BRA `(.L_x_21) ;  /* 0x0000000000048947 */ /* 0x000fea0003800000 */
[----:B------:R-:W-:Y:S01]  /*16a0*/  BPT.TRAP 0x1 ;  /* 0x000000040000795c */ /* 0x000fe20000300000 */
.L_x_21:
[----:B-1----:R-:W-:Y:S05]  /*16b0*/  @P1 BRA `(.L_x_22) ;  /* 0x0000000000081947 */ /* 0x002fea0003800000 */
[----:B------:R-:W1:Y:S02]  /*16c0*/  SYNCS.PHASECHK.TRANS64.TRYWAIT P1, [UR8], R3 ;  /* 0x00000003ff0075a7 */ /* 0x000e640008020148 */
[----:B-1----:R-:W-:Y:S05]  /*16d0*/  @!P1 BRA `(.L_x_23) ;  /* 0x000000e4000c9947 */ /* 0x002fea0003800000 */
.L_x_22:
[----:B------:R-:W-:Y:S01]  /*16e0*/  UIMAD UR12, UR6, 0x300, UR4 ;  /* 0x00000300060c78a4 */ /* 0x000fe2000f8e0204 */
[----:B------:R-:W-:Y:S01]  /*16f0*/  WARPGROUP.ARRIVE ;  /* 0x00000000000079c5 */ /* 0x000fe20000000000 */
[----:B------:R-:W-:Y:S01]  /*1700*/  UIMAD UR13, UR6, 0x300, UR5 ;  /* 0x00000300060d78a4 */ /* 0x000fe2000f8e0205 */
[----:B------:R-:W-:Y:S01]  /*1710*/  UMOV UR9, 0x80000020 ;  /* 0x8000002000097882 */ /* 0x000fe20000000000 */
[----:B------:R-:W-:-:S03]  /*1720*/  UMOV UR11, 0x80000020 ;  /* 0x80000020000b7882 */ /* 0x000fc60000000000 */
[----:B------:R-:W-:Y:S02]  /*1730*/  UMOV UR8, UR12 ;  /* 0x0000000c00087c82 */ /* 0x000fe40008000000 */
[----:B------:R-:W-:Y:S02]  /*1740*/  UMOV UR10, UR13 ;  /* 0x0000000d000a7c82 */ /* 0x000fe40008000000 */
[----:B------:R-:W-:Y:S01]  /*1750*/  HGMMA.64x192x16.F32 R120, gdesc[UR8], R120, gsb0 ;  /* 0x02e00000087879f0 */ /* 0x000fe20008000878 */
[----:B------:R-:W-:Y:S01]  /*1760*/  UIADD3 UR8, UR12, 0x200, URZ ;  /* 0x000002000c087890 */ /* 0x000fe2000fffe03f */
[----:B------:R-:W-:Y:S01]  /*1770*/  UMOV UR9, 0x80000020 ;  /* 0x8000002000097882 */ /* 0x000fe20000000000 */
[----:B------:R-:W-:Y:S02]  /*1780*/  WARPGROUP.DEPBAR.LE gsb0, 0x0 ;  /* 0x00008000000079c5 */ /* 0x000fe40000010000 */
[----:B------:R-:W-:-:S15]  /*1790*/  WARPGROUP.ARRIVE ;  /* 0x00000000000079c5 */ /* 0x000fde0000000000 */
[----:B------:R-:W-:Y:S01]  /*17a0*/  HGMMA.64x192x16.F32 R24, gdesc[UR8], R24, gsb0 ;  /* 0x02e00000081879f0 */ /* 0x000fe20008000818 */
        /* <DEDUP_REMOVED lines=14> */
[----:B------:R-:W-:Y:S01]  /*1890*/  BPT.TRAP 0x1 ;  /* 0x000000040000795c */ /* 0x000fe20000300000 */
.L_x_24:
[----:B------:R-:W-:Y:S02]  /*18a0*/  UISETP.GT.U32.AND UP0, UPT, UR40, 0x1, UPT ;  /* 0x000000012800788c */ /* 0x000fe4000bf04070 */
[----:B------:R-:W-:-:S04]  /*18b0*/  ULEA UR8, UR7, UR14, 0x3 ;  /* 0x0000000e07087291 */ /* 0x000fc8000f8e183f */
[----:B------:R-:W-:Y:S01]  /*18c0*/  UIADD3 UR8, UR8, 0x48, URZ ;  /* 0x0000004808087890 */ /* 0x000fe2000fffe03f */
[----:B------:R-:W-:-:S03]  /*18d0*/  PLOP3.LUT P1, PT, PT, PT, UP0, 0x80, 0x0 ;  /* 0x000000000000781c */ /* 0x000fc60003f2f008 */
[----:B------:R-:W-:-:S09]  /*18e0*/  UPRMT UR8, URZ, 0x654, UR8 ;  /* 0x000006543f087896 */ /* 0x000fd20008000008 */
[----:B------:R-:W-:Y:S01]  /*18f0*/  SYNCS.ARRIVE.TRANS64.RED.A1T0 RZ, [UR8], RZ ;  /* 0x000000ffffff79a7 */ /* 0x000fe20008100408 */
[----:B------:R-:W-:Y:S05]  /*1900*/  @P1 BRA `(.L_x_25) ;  /* 0x0000000000041947 */ /* 0x000fea0003800000 */
[----:B------:R-:W-:Y:S01]  /*1910*/  BPT.TRAP 0x1 ;  /* 0x000000040000795c */ /* 0x000fe20000300000 */
.L_x_25:
[----:B------:R-:W-:Y:S01]  /*1920*/  UIADD3 UR6, UR6, 0x1, URZ ;  /* 0x0000000106067890 */ /* 0x000fe2000fffe03f */
[C---:B------:R-:W-:Y:S01]  /*1930*/  ISETP.GT.AND P1, PT, R0.reuse, 0x1, PT ;  /* 0x000000010000780c */ /* 0x040fe20003f24270 */
[----:B------:R-:W-:Y:S01]  /*1940*/  UIADD3 UR7, UR7, 0x1, URZ ;  /* 0x0000000107077890 */ /* 0x000fe2000fffe03f */
[----:B------:R-:W-:Y:S01]  /*1950*/  VIADD R0, R0, 0xffffffff ;  /* 0xffffffff00007836 */ /* 0x000fe20000000000 */
[----:B------:R-:W-:Y:S02]  /*1960*/  UISETP.NE.AND UP0, UPT, UR6, 0x9, UPT ;  /* 0x000000090600788c */ /* 0x000fe4000bf05270 */
[----:B------:R-:W-:Y:S02]  /*1970*/  UISETP.NE.AND UP1, UPT, UR7, 0x9, UPT ;  /* 0x000000090700788c */ /* 0x000fe4000bf25270 */
[----:B------:R-:W-:Y:S02]  /*1980*/  USEL UR8, URZ, 0x1, UP0 ;  /* 0x000000013f087887 */ /* 0x000fe40008000000 */
[----:B------:R-:W-:-:S02]  /*1990*/  USEL UR6, UR6, URZ, UP0 ;  /* 0x0000003f06067287 */ /* 0x000fc40008000000 */
[----:B------:R-:W-:Y:S02]  /*19a0*/  USEL UR7, UR7, URZ, UP1 ;  /* 0x0000003f07077287 */ /* 0x000fe40008800000 */
[----:B------:R-:W-:Y:S01]  /*19b0*/  LOP3.LUT R5, R5, UR8, RZ, 0x3c, !PT ;  /* 0x0000000805057c12 */ /* 0x000fe2000f8e3cff */
[----:B------:R-:W-:Y:S09]  /*19c0*/  @P1 BRA `(.L_x_26) ;  /* 0xfffffffc00101947 */ /* 0x000ff2000383ffff */
.L_x_19:
[----:B------:R-:W2:Y:S02]  /*19d0*/  LDC R0, c[0x0][0x28c] ;  /* 0x0000a300ff007b82 */ /* 0x000ea40000000800 */
[----:B--2---:R-:W-:-:S13]  /*19e0*/  ISETP.GE.AND P1, PT, R0, 0x1, PT ;  /* 0x000000010000780c */ /* 0x004fda0003f26270 */
[----:B------:R-:W-:Y:S05]  /*19f0*/  @!P1 BRA `(.L_x_27) ;  /* 0x00000000004c9947 */ /* 0x000fea0003800000 */
[----:B------:R-:W-:Y:S05]  /*1a00*/  @!P0 BRA `(.L_x_28) ;  /* 0x0000000000048947 */ /* 0x000fea0003800000 */
[----:B------:R-:W-:Y:S01]  /*1a10*/  BPT.TRAP 0x1 ;  /* 0x000000040000795c */ /* 0x000fe20000300000 */
.L_x_28:
[----:B------:R-:W2:Y:S01]  /*1a20*/  S2UR UR7, SR_CgaCtaId ;  /* 0x00000000000779c3 */ /* 0x000ea20000008800 */
[----:B------:R-:W-:-:S04]  /*1a30*/  UISETP.LT.AND UP0, UPT, UR41, 0x1, UPT ;  /* 0x000000012900788c */ /* 0x000fc8000bf01270 */
[----:B------:R-:W-:Y:S02]  /*1a40*/  USEL UR6, UR41, 0x1, UP0 ;  /* 0x0000000129067887 */ /* 0x000fe40008000000 */
[----:B------:R-:W-:Y:S02]  /*1a50*/  UISETP.GT.U32.AND UP0, UPT, UR40, 0x1, UPT ;  /* 0x000000012800788c */ /* 0x000fe4000bf04070 */
[----:B------:R-:W-:-:S04]  /*1a60*/  UIADD3 UR6, UR39, UR41, -UR6 ;  /* 0x0000002927067290 */ /* 0x000fc8000fffe806 */
[----:B------:R-:W-:Y:S01]  /*1a70*/  UIMAD.WIDE.U32 UR4, UR6, 0x38e38e39, URZ ;  /* 0x38e38e39060478a5 */ /* 0x000fe2000f8e003f */
[----:B------:R-:W-:-:S03]  /*1a80*/  PLOP3.LUT P0, PT, PT, PT, UP0, 0x80, 0x0 ;  /* 0x000000000000781c */ /* 0x000fc60003f0f008 */
[----:B------:R-:W-:-:S03]  /*1a90*/  USHF.R.U32.HI UR4, URZ, 0x1, UR5 ;  /* 0x000000013f047899 */ /* 0x000fc60008011605 */
[----:B------:R-:W-:Y:S01]  /*1aa0*/  UMOV UR5, 0x400 ;  /* 0x0000040000057882 */ /* 0x000fe20000000000 */
[----:B------:R-:W-:Y:S02]  /*1ab0*/  UIMAD UR6, UR4, -0x9, UR6 ;  /* 0xfffffff7040678a4 */ /* 0x000fe4000f8e0206 */
[----:B--2---:R-:W-:-:S04]  /*1ac0*/  ULEA UR5, UR7, UR5, 0x18 ;  /* 0x0000000507057291 */ /* 0x004fc8000f8ec03f */
[----:B------:R-:W-:-:S04]  /*1ad0*/  ULEA UR6, UR6, UR5, 0x3 ;  /* 0x0000000506067291 */ /* 0x000fc8000f8e183f */
[----:B------:R-:W-:-:S04]  /*1ae0*/  UIADD3 UR6, UR6, 0x48, URZ ;  /* 0x0000004806067890 */ /* 0x000fc8000fffe03f */
[----:B------:R-:W-:-:S09]  /*1af0*/  UPRMT UR6, URZ, 0x654, UR6 ;  /* 0x000006543f067896 */ /* 0x000fd20008000006 */
[----:B------:R-:W-:Y:S01]  /*1b00*/  SYNCS.ARRIVE.TRANS64.RED.A1T0 RZ, [UR6], RZ ;  /* 0x000000ffffff79a7 */ /* 0x000fe20008100406 */
[----:B------:R-:W-:Y:S05]  /*1b10*/  @P0 BRA `(.L_x_27) ;  /* 0x0000000000040947 */ /* 0x000fea0003800000 */
[----:B------:R-:W-:Y:S01]  /*1b20*/  BPT.TRAP 0x1 ;  /* 0x000000040000795c */ /* 0x000fe20000300000 */
.L_x_27:
[----:B------:R-:W2:Y:S01]  /*1b30*/  LDC R6, c[0x0][0x288] ;  /* 0x0000a200ff067b82 */ /* 0x000ea20000000800 */
[----:B------:R-:W-:Y:S01]  /*1b40*/  LOP3.LUT R0, R23, 0x1, RZ, 0xc0, !PT ;  /* 0x0000000117007812 */ /* 0x000fe200078ec0ff */
[----:B------:R-:W-:Y:S01]  /*1b50*/  IMAD R19, R19, 0xc0, RZ ;  /* 0x000000c013137824 */ /* 0x000fe200078e02ff */
[----:B01----:R-:W-:Y:S01]  /*1b60*/  SHF.R.U32.HI R3, RZ, 0x2, R18 ;  /* 0x00000002ff037819 */ /* 0x003fe20000011612 */
[----:B------:R-:W-:Y:S01]  /*1b70*/  UIADD3 UR39, UR41, UR39, URZ ;  /* 0x0000002729277290 */ /* 0x000fe2000fffe03f */
[----:B------:R-:W-:Y:S01]  /*1b80*/  LOP3.LUT R4, R18, 0x60, RZ, 0xc0, !PT ;  /* 0x0000006012047812 */ /* 0x000fe200078ec0ff */
[----:B------:R-:W-:Y:S01]  /*1b90*/  IMAD.SHL.U32 R220, R0, 0x40, RZ ;  /* 0x0000004000dc7824 */ /* 0x000fe200078e00ff */
[----:B------:R-:W-:Y:S01]  /*1ba0*/  LOP3.LUT R3, R3, 0x7, RZ, 0xc0, !PT ;  /* 0x0000000703037812 */ /* 0x000fe200078ec0ff */
[----:B------:R-:W-:Y:S01]  /*1bb0*/  UISETP.GT.U32.AND UP0, UPT, UR39, 0x8, UPT ;  /* 0x000000082700788c */ /* 0x000fe2000bf04070 */
[----:B------:R-:W-:Y:S01]  /*1bc0*/  SHF.R.U32.HI R4, RZ, 0x1, R4 ;  /* 0x00000001ff047819 */ /* 0x000fe20000011604 */
[----:B------:R-:W-:Y:S01]  /*1bd0*/  USHF.R.S32.HI UR10, URZ, 0x1f, UR42 ;  /* 0x0000001f3f0a7899 */ /* 0x000fe2000801142a */
[--C-:B------:R-:W-:Y:S01]  /*1be0*/  LOP3.LUT R220, R220, 0x40, R3.reuse, 0xe2, !PT ;  /* 0x00000040dcdc7812 */ /* 0x100fe200078ee203 */
[----:B------:R-:W-:Y:S01]  /*1bf0*/  ULDC UR7, c[0x0][0x284] ;  /* 0x0000a10000077ab9 */ /* 0x000fe20000000800 */
[-C--:B------:R-:W-:Y:S01]  /*1c00*/  IADD3 R5, RZ, -R4.reuse, -R3 ;  /* 0x80000004ff057210 */ /* 0x080fe20007ffe803 */
[----:B------:R-:W-:Y:S01]  /*1c10*/  UIMAD.WIDE.U32 UR4, UR39, 0x38e38e39, URZ ;  /* 0x38e38e39270478a5 */ /* 0x000fe2000f8e003f */
[----:B------:R-:W-:Y:S01]  /*1c20*/  LOP3.LUT R3, R18, 0x3, RZ, 0xc0, !PT ;  /* 0x0000000312037812 */ /* 0x000fe200078ec0ff */
[----:B------:R-:W-:Y:S01]  /*1c30*/  ULDC.64 UR8, c[0x0][0x5d0] ;  /* 0x0001740000087ab9 */ /* 0x000fe20000000a00 */
[----:B------:R-:W-:Y:S01]  /*1c40*/  LOP3.LUT R220, R220, R4, RZ, 0xfc, !PT ;  /* 0x00000004dcdc7212 */ /* 0x000fe200078efcff */
[----:B------:R-:W-:Y:S01]  /*1c50*/  IMAD.SHL.U32 R4, R18, 0x2, RZ ;  /* 0x0000000212047824 */ /* 0x000fe200078e00ff */
[----:B------:R-:W-:Y:S01]  /*1c60*/  UISETP.LT.U32.AND UP0, UPT, UR41, 0x9, UP0 ;  /* 0x000000092900788c */ /* 0x000fe20008701070 */
[----:B------:R-:W-:Y:S01]  /*1c70*/  IMAD R0, R0, -0x40, R5 ;  /* 0xffffffc000007824 */ /* 0x000fe200078e0205 */
[----:B------:R-:W-:Y:S01]  /*1c80*/  UISETP.GE.U32.AND UP1, UPT, UR41, 0x9, UPT ;  /* 0x000000092900788c */ /* 0x000fe2000bf26070 */
[----:B------:R-:W-:Y:S01]  /*1c90*/  IMAD.U32 R7, RZ, RZ, UR8 ;  /* 0x00000008ff077e24 */ /* 0x000fe2000f8e00ff */
[----:B------:R-:W-:Y:S01]  /*1ca0*/  LOP3.LUT R4, R19, 0x6, R4, 0xf8, !PT ;  /* 0x0000000613047812 */ /* 0x000fe200078ef804 */
[----:B--2---:R-:W-:Y:S01]  /*1cb0*/  IMAD R8, R3, -0x2, R6 ;  /* 0xfffffffe03087824 */ /* 0x004fe200078e0206 */
[----:B------:R-:W-:Y:S01]  /*1cc0*/  ISETP.GE.AND P0, PT, R19, R6, PT ;  /* 0x000000061300720c */ /* 0x000fe20003f06270 */
[C---:B------:R-:W-:Y:S01]  /*1cd0*/  IMAD R3, R22.reuse, 0xc0, RZ ;  /* 0x000000c016037824 */ /* 0x040fe200078e02ff */
[----:B------:R-:W-:Y:S01]  /*1ce0*/  UIMAD UR6, UR10, UR8, URZ ;  /* 0x000000080a0672a4 */ /* 0x000fe2000f8e023f */
[--C-:B------:R-:W-:Y:S01]  /*1cf0*/  SHF.R.S32.HI R5, RZ, 0x1f, R4.reuse ;  /* 0x0000001fff057819 */ /* 0x100fe20000011404 */
[----:B------:R-:W-:Y:S01]  /*1d00*/  USHF.R.U32.HI UR4, URZ, 0x1, UR5 ;  /* 0x000000013f047899 */ /* 0x000fe20008011605 */
[----:B------:R-:W-:Y:S01]  /*1d10*/  IMAD.MOV.U32 R221, RZ, RZ, RZ ;  /* 0x000000ffffdd7224 */ /* 0x000fe200078e00ff */
[----:B------:R-:W-:Y:S01]  /*1d20*/  ISETP.GE.OR P0, PT, R3, UR7, P0 ;  /* 0x0000000703007c0c */ /* 0x000fe20008706670 */
[----:B------:R-:W-:Y:S01]  /*1d30*/  USEL UR5, URZ, 0x1, !UP0 ;  /* 0x000000013f057887 */ /* 0x000fe2000c000000 */
[----:B------:R-:W-:Y:S01]  /*1d40*/  IMAD.WIDE.U32 R6, R7, UR42, R4 ;  /* 0x0000002a07067c25 */ /* 0x000fe2000f8e0004 */
[----:B------:R-:W-:Y:S01]  /*1d50*/  UIMAD UR6, UR42, UR9, UR6 ;  /* 0x000000092a0672a4 */ /* 0x000fe2000f8e0206 */
[----:B------:R-:W-:Y:S01]  /*1d60*/  IADD3 R0, -R3, UR7, R0 ;  /* 0x0000000703007c10 */ /* 0x000fe2000fffe100 */
[----:B------:R-:W-:Y:S01]  /*1d70*/  ULOP3.LUT UR38, UR38, UR5, URZ, 0x3c, !UPT ;  /* 0x0000000526267292 */ /* 0x000fe2000f8e3c3f */
[----:B------:R-:W-:Y:S01]  /*1d80*/  IMAD.WIDE R220, R22, 0xc0, R220 ;  /* 0x000000c016dc7825 */ /* 0x000fe200078e02dc */
[----:B------:R-:W-:-:S02]  /*1d90*/  UIMAD UR39, UR4, -0x9, UR39 ;  /* 0xfffffff7042778a4 */ /* 0x000fc4000f8e0227 */
[----:B------:R-:W-:Y:S01]  /*1da0*/  @UP1 ULOP3.LUT UR38, UR38, 0x1, UR4, 0x78, !UPT ;  /* 0x0000000126261892 */ /* 0x000fe2000f8e7804 */
[----:B------:R-:W-:Y:S01]  /*1db0*/  IADD3 R7, R7, UR6, RZ ;  /* 0x0000000607077c10 */ /* 0x000fe2000fffe0ff */
[----:B------:R-:W-:Y:S02]  /*1dc0*/  IMAD.IADD R3, R8, 0x1, -R19 ;  /* 0x0000000108037824 */ /* 0x000fe400078e0a13 */
[----:B------:R-:W-:Y:S01]  /*1dd0*/  IMAD.MOV.U32 R22, RZ, RZ, -0x1 ;  /* 0xffffffffff167424 */ /* 0x000fe200078e00ff */
[----:B------:R-:W-:Y:S07]  /*1de0*/  @P0 BRA `(.L_x_29) ;  /* 0x000000bc00500947 */ /* 0x000fee0003800000 */
[----:B-----5:R-:W-:Y:S01]  /*1df0*/  FSETP.NEU.AND P1, PT, R216, RZ, PT ;  /* 0x000000ffd800720b */ /* 0x020fe20003f2d000 */
[----:B------:R-:W-:Y:S01]  /*1e00*/  ULDC.64 UR4, c[0x0][0x5c8] ;  /* 0x0001720000047ab9 */ /* 0x000fe20000000a00 */
[----:B------:R-:W-:Y:S01]  /*1e10*/  ISETP.GT.AND P3, PT, R0, RZ, PT ;  /* 0x000000ff0000720c */ /* 0x000fe20003f64270 */
[----:B------:R-:W-:Y:S01]  /*1e20*/  IMAD R9, R221, UR4, RZ ;  /* 0x00000004dd097c24 */ /* 0x000fe2000f8e02ff */
[----:B------:R-:W-:Y:S01]  /*1e30*/  BSSY B0, `(.L_x_29) ;  /* 0x0000bcf000007945 */ /* 0x000fe20003800000 */
[----:B------:R-:W-:Y:S01]  /*1e40*/  IMAD.WIDE.U32 R6, R220, UR4, R6 ;  /* 0x00000004dc067c25 */ /* 0x000fe2000f8e0006 */
[----:B------:R-:W-:-:S03]  /*1e50*/  ISETP.GT.AND P0, PT, R3, RZ, P3 ;  /* 0x000000ff0300720c */ /* 0x000fc60001f04270 */
[----:B------:R-:W-:-:S04]  /*1e60*/  IMAD R9, R220, UR5, R9 ;  /* 0x00000005dc097c24 */ /* 0x000fc8000f8e0209 */
[----:B------:R-:W-:Y:S01]  /*1e70*/  IMAD.IADD R223, R7, 0x1, R9 ;  /* 0x0000000107df7824 */ /* 0x000fe200078e0209 */
[----:B------:R-:W-:Y:S06]  /*1e80*/  @!P1 BRA `(.L_x_30) ;  /* 0x00000084006c9947 */ /* 0x000fec0003800000 */
[----:B------:R-:W0:Y:S01]  /*1e90*/  LDC.64 R218, c[0x0][0x5b8] ;  /* 0x00016e00ffda7b82 */ /* 0x000e220000000a00 */
[----:B------:R-:W-:-:S07]  /*1ea0*/  ULDC.64 UR6, c[0x0][0x5c0] ;  /* 0x0001700000067ab9 */ /* 0x000fce0000000a00 */
[----:B------:R-:W1:Y:S08]  /*1eb0*/  LDC.64 R20, c[0x0][0x5b0] ;  /* 0x00016c00ff147b82 */ /* 0x000e700000000a00 */
[----:B------:R-:W2:Y:S01]  /*1ec0*/  LDC.64 R14, c[0x0][0x5a8] ;  /* 0x00016a00ff0e7b82 */ /* 0x000ea20000000a00 */
[C---:B0-----:R-:W-:Y:S02]  /*1ed0*/  IMAD R8, R218.reuse, UR10, RZ ;  /* 0x0000000ada087c24 */ /* 0x041fe4000f8e02ff */
[----:B------:R-:W-:-:S04]  /*1ee0*/  IMAD.WIDE.U32 R12, R218, UR42, R4 ;  /* 0x0000002ada0c7c25 */ /* 0x000fc8000f8e0004 */
[----:B------:R-:W-:Y:S02]  /*1ef0*/  IMAD R219, R219, UR42, R8 ;  /* 0x0000002adbdb7c24 */ /* 0x000fe4000f8e0208 */
[-C--:B-1----:R-:W-:Y:S02]  /*1f00*/  IMAD R19, R221, R20.reuse, RZ ;  /* 0x00000014dd137224 */ /* 0x082fe400078e02ff */
[----:B------:R-:W-:Y:S02]  /*1f10*/  IMAD.IADD R11, R13, 0x1, R219 ;  /* 0x000000010d0b7824 */ /* 0x000fe400078e02db */
[----:B------:R-:W-:Y:S02]  /*1f20*/  IMAD.MOV.U32 R10, RZ, RZ, R12 ;  /* 0x000000ffff0a7224 */ /* 0x000fe400078e000c */
[C---:B------:R-:W-:Y:S02]  /*1f30*/  IMAD R19, R220.reuse, R21, R19 ;  /* 0x00000015dc137224 */ /* 0x040fe400078e0213 */
[----:B------:R-:W-:-:S05]  /*1f40*/  IMAD.WIDE.U32 R8, R220, R20, R10 ;  /* 0x00000014dc087225 */ /* 0x000fca00078e000a */
[----:B------:R-:W-:Y:S02]  /*1f50*/  IADD3 R7, R9, R19, RZ ;  /* 0x0000001309077210 */ /* 0x000fe40007ffe0ff */
[----:B--2---:R-:W-:-:S04]  /*1f60*/  LEA R226, P1, R8, R14, 0x1 ;  /* 0x0000000e08e27211 */ /* 0x004fc800078208ff */
[----:B------:R-:W-:-:S05]  /*1f70*/  LEA.HI.X R227, R8, R15, R7, 0x1, P1 ;  /* 0x0000000f08e37211 */ /* 0x000fca00008f0c07 */
[----:B------:R-:W2:Y:S01]  /*1f80*/  @P0 LDG.E.LTC128B.U16 R224, desc[UR36][R226.64] ;  /* 0x00000024e2e00981 */ /* 0x000ea2000c1e1520 */
[C---:B------:R-:W-:Y:S01]  /*1f90*/  LEA R8, P1, R6.reuse, UR6, 0x1 ;  /* 0x0000000606087c11 */ /* 0x040fe2000f8208ff */
[----:B------:R-:W-:Y:S03]  /*1fa0*/  BSSY B1, `(.L_x_31) ;  /* 0x0000011000017945 */ /* 0x000fe60003800000 */
[----:B------:R-:W-:Y:S01]  /*1fb0*/  LEA.HI.X R9, R6, UR7, R223, 0x1, P1 ;  /* 0x0000000706097c11 */ /* 0x000fe200088f0cdf */
[----:B------:R-:W-:-:S04]  /*1fc0*/  IMAD.WIDE.U32 R222, R220, R20, R4 ;  /* 0x00000014dcde7225 */ /* 0x000fc800078e0004 */
[----:B------:R-:W-:Y:S02]  /*1fd0*/  IMAD.IADD R223, R19, 0x1, R223 ;  /* 0x0000000113df7824 */ /* 0x000fe400078e02df */
[----:B------:R-:W-:-:S04]  /*1fe0*/  IMAD.WIDE.U32 R222, R218, UR42, R222 ;  /* 0x0000002adade7c25 */ /* 0x000fc8000f8e00de */
[----:B--2---:R-:W-:-:S05]  /*1ff0*/  HADD2.F32 R7, -RZ, R224.H0_H0 ;  /* 0x200000e0ff077230 */ /* 0x004fca0000004100 */
[----:B------:R-:W-:-:S04]  /*2000*/  FMUL R7, R7, R216 ;  /* 0x000000d807077220 */ /* 0x000fc80000400000 */
[----:B------:R-:W-:-:S05]  /*2010*/  FFMA R7, R120, R217, R7 ;  /* 0x000000d978077223 */ /* 0x000fca0000000007 */
[----:B------:R-:W-:-:S04]  /*2020*/  F2FP.F16.F32.PACK_AB R7, RZ, R7 ;  /* 0x00000007ff07723e */ /* 0x000fc800000000ff */
[----:B------:R-:W-:Y:S01]  /*2030*/  PRMT R120, R7, 0x7610, R120 ;  /* 0x0000761007787816 */ /* 0x000fe20000000078 */
[----:B------:R-:W-:-:S04]  /*2040*/  IMAD.IADD R7, R219, 0x1, R223 ;  /* 0x00000001db077824 */ /* 0x000fc800078e02df */
[----:B------:R0:W-:Y:S01]  /*2050*/  @P0 STG.E.U16 desc[UR36][R8.64], R120 ;  /* 0x0000007808000986 */ /* 0x0001e2000c101524 */
[----:B------:R-:W-:-:S04]  /*2060*/  LEA R6, P0, R222, R14, 0x1 ;  /* 0x0000000ede067211 */ /* 0x000fc800078008ff */
[----:B------:R-:W-:Y:S02]  /*2070*/  LEA.HI.X R7, R222, R15, R7, 0x1, P0 ;  /* 0x0000000fde077211 */ /* 0x000fe400000f0c07 */
[----:B------:R-:W-:-:S13]  /*2080*/  ISETP.GT.AND P0, PT, R3, 0x1, P3 ;  /* 0x000000010300780c */ /* 0x000fda0001f04270 */
[----:B0-----:R-:W-:Y:S05]  /*2090*/  @!P0 BRA `(.L_x_32) ;  /* 0x0000000000048947 */ /* 0x001fea0003800000 */
[----:B------:R0:W5:Y:S02]  /*20a0*/  LDG.E.LTC128B.U16 R224, desc[UR36][R6.64+0x2] ;  /* 0x0000022406e07981 */ /* 0x000164000c1e1520 */
.L_x_32:
[----:B------:R-:W-:Y:S05]  /*20b0*/  BSYNC B1 ;  /* 0x0000000000017941 */ /* 0x000fea0003800000 */
.L_x_31:
[----:B-----5:R-:W-:-:S05]  /*20c0*/  HADD2.F32 R223, -RZ, R224.H0_H0 ;  /* 0x200000e0ffdf7230 */ /* 0x020fca0000004100 */
[----:B------:R-:W-:-:S04]  /*20d0*/  FMUL R120, R223, R216 ;  /* 0x000000d8df787220 */ /* 0x000fc80000400000 */
[----:B------:R-:W-:-:S05]  /*20e0*/  FFMA R120, R121, R217, R120 ;  /* 0x000000d979787223 */ /* 0x000fca0000000078 */
[----:B------:R-:W-:-:S04]  /*20f0*/  F2FP.F16.F32.PACK_AB R120, RZ, R120 ;  /* 0x00000078ff78723e */ /* 0x000fc800000000ff */
[----:B------:R-:W-:Y:S01]  /*2100*/  PRMT R121, R120, 0x7610, R121 ;  /* 0x0000761078797816 */ /* 0x000fe20000000079 */
[----:B------:R-:W-:-:S04]  /*2110*/  IMAD.SHL.U32 R120, R20, 0x8, RZ ;  /* 0x0000000814787824 */ /* 0x000fc800078e00ff */
[----:B------:R1:W-:Y:S01]  /*2120*/  @P0 STG.E.U16 desc[UR36][R8.64+0x2], R121 ;  /* 0x0000027908000986 */ /* 0x0003e2000c101524 */
[----:B------:R-:W-:-:S04]  /*2130*/  ISETP.GT.AND P0, PT, R0, 0x8, PT ;  /* 0x000000080000780c */ /* 0x000fc80003f04270 */
[----:B------:R-:W-:Y:S02]  /*2140*/  ISETP.GT.AND P1, PT, R3, RZ, P0 ;  /* 0x000000ff0300720c */ /* 0x000fe40000724270 */
[----:B-1----:R-:W-:-:S03]  /*2150*/  SHF.L.U64.HI R121, R20, 0x3, R21 ;  /* 0x0000000314797819 */ /* 0x002fc60000010215 */
[----:B------:R-:W-:-:S04]  /*2160*/  IMAD.WIDE.U32 R222, R220, R20, R120 ;  /* 0x00000014dcde7225 */ /* 0x000fc800078e0078 */
[----:B------:R-:W-:Y:S01]  /*2170*/  IMAD.IADD R19, R19, 0x1, R223 ;  /* 0x0000000113137824 */ /* 0x000fe200078e02df */
[----:B------:R-:W-:-:S05]  /*2180*/  IADD3 R223, P2, R12, R222, RZ ;  /* 0x000000de0cdf7210 */ /* 0x000fca0007f5e0ff */
[----:B------:R-:W-:Y:S01]  /*2190*/  IMAD.X R226, R19, 0x1, R11, P2 ;  /* 0x0000000113e27824 */ /* 0x000fe200010e060b */
[----:B------:R-:W-:-:S04]  /*21a0*/  LEA R228, P2, R223, R14, 0x1 ;  /* 0x0000000edfe47211 */ /* 0x000fc800078408ff */
[--C-:B------:R-:W-:Y:S02]  /*21b0*/  LEA.HI.X R229, R223, R15, R226.reuse, 0x1, P2 ;  /* 0x0000000fdfe57211 */ /* 0x100fe400010f0ce2 */
[----:B------:R-:W-:-:S06]  /*21c0*/  PRMT R226, R224, 0x7610, R226 ;  /* 0x00007610e0e27816 */ /* 0x000fcc00000000e2 */
[----:B------:R-:W2:Y:S01]  /*21d0*/  @P1 LDG.E.LTC128B.U16 R226, desc[UR36][R228.64] ;  /* 0x00000024e4e21981 */ /* 0x000ea2000c1e1520 */
[----:B------:R-:W-:Y:S01]  /*21e0*/  IADD3 R224, P2, R4, R222, RZ ;  /* 0x000000de04e07210 */ /* 0x000fe20007f5e0ff */
[----:B------:R-:W-:Y:S01]  /*21f0*/  IMAD.U32 R227, RZ, RZ, UR4 ;  /* 0x00000004ffe37e24 */ /* 0x000fe2000f8e00ff */
[----:B------:R-:W-:Y:S02]  /*2200*/  BSSY B1, `(.L_x_33) ;  /* 0x0000014000017945 */ /* 0x000fe40003800000 */
[----:B------:R-:W-:-:S03]  /*2210*/  IADD3.X R225, R5, R19, RZ, P2, !PT ;  /* 0x0000001305e17210 */ /* 0x000fc600017fe4ff */
[----:B------:R-:W-:-:S04]  /*2220*/  IMAD.WIDE.U32 R224, R218, UR42, R224 ;  /* 0x0000002adae07c25 */ /* 0x000fc8000f8e00e0 */
[----:B------:R-:W-:Y:S01]  /*2230*/  IMAD.IADD R19, R219, 0x1, R225 ;  /* 0x00000001db137824 */ /* 0x000fe200078e02e1 */
[----:B------:R-:W-:-:S04]  /*2240*/  LEA R222, P2, R224, R14, 0x1 ;  /* 0x0000000ee0de7211 */ /* 0x000fc800078408ff */
[----:B------:R-:W-:Y:S01]  /*2250*/  LEA.HI.X R223, R224, R15, R19, 0x1, P2 ;  /* 0x0000000fe0df7211 */ /* 0x000fe200010f0c13 */
[----:B------:R-:W-:-:S05]  /*2260*/  IMAD.U32 R224, RZ, RZ, UR5 ;  /* 0x00000005ffe07e24 */ /* 0x000fca000f8e00ff */
[----:B------:R-:W-:Y:S01]  /*2270*/  SHF.L.U64.HI R227, R227, 0x4, R224 ;  /* 0x00000004e3e37819 */ /* 0x000fe200000102e0 */
[----:B--2---:R-:W-:-:S05]  /*2280*/  HADD2.F32 R19, -RZ, R226.H0_H0 ;  /* 0x200000e2ff137230 */ /* 0x004fca0000004100 */
[----:B------:R-:W-:-:S04]  /*2290*/  FMUL R19, R19, R216 ;  /* 0x000000d813137220 */ /* 0x000fc80000400000 */
[----:B------:R-:W-:Y:S01]  /*22a0*/  FFMA R122, R122, R217, R19 ;  /* 0x000000d97a7a7223 */ /* 0x000fe20000000013 */
[----:B------:R-:W-:-:S04]  /*22b0*/  IMAD.U32 R19, RZ, RZ, UR4 ;  /* 0x00000004ff137e24 */ /* 0x000fc8000f8e00ff */
[----:B------:R-:W-:Y:S01]  /*22c0*/  IMAD.SHL.U32 R19, R19, 0x10, RZ ;  /* 0x0000001013137824 */ /* 0x000fe200078e00ff */
[----:B------:R-:W-:-:S04]  /*22d0*/  F2FP.F16.F32.PACK_AB R122, RZ, R122 ;  /* 0x0000007aff7a723e */ /* 0x000fc800000000ff */
[----:B------:R-:W-:-:S04]  /*22e0*/  IADD3 R224, P2, R19, R8, RZ ;  /* 0x0000000813e07210 */ /* 0x000fc80007f5e0ff */
[----:B------:R-:W-:-:S05]  /*22f0*/  IADD3.X R225, R227, R9, RZ, P2, !PT ;  /* 0x00000009e3e17210 */ /* 0x000fca00017fe4ff */
[----:B------:R1:W-:Y:S01]  /*2300*/  @P1 STG.E.U16 desc[UR36][R224.64], R122 ;  /* 0x0000007ae0001986 */ /* 0x0003e2000c101524 */
[----:B------:R-:W-:-:S13]  /*2310*/  ISETP.GT.AND P1, PT, R3, 0x1, P0 ;  /* 0x000000010300780c */ /* 0x000fda0000724270 */
[----:B-1----:R-:W-:Y:S05]  /*2320*/  @!P1 BRA `(.L_x_34) ;  /* 0x0000000000049947 */ /* 0x002fea0003800000 */
[----:B------:R1:W5:Y:S02]  /*2330*/  LDG.E.LTC128B.U16 R226, desc[UR36][R222.64+0x2] ;  /* 0x00000224dee27981 */ /* 0x000364000c1e1520 */
.L_x_34:
[----:B------:R-:W-:Y:S05]  /*2340*/  BSYNC B1 ;  /* 0x0000000000017941 */ /* 0x000fea0003800000 */
.L_x_33:
[----:B-----5:R-:W-:Y:S01]  /*2350*/  HADD2.F32 R229, -RZ, R226.H0_H0 ;  /* 0x200000e2ffe57230 */ /* 0x020fe20000004100 */
[----:B------:R-:W-:Y:S01]  /*2360*/  ISETP.GT.AND P2, PT, R3, 0x8, P3 ;  /* 0x000000080300780c */ /* 0x000fe20001f44270 */
[----:B------:R-:W-:Y:S03]  /*2370*/  BSSY B1, `(.L_x_35) ;  /* 0x000000a000017945 */ /* 0x000fe60003800000 */
[----:B------:R-:W-:-:S04]  /*2380*/  FMUL R122, R229, R216 ;  /* 0x000000d8e57a7220 */ /* 0x000fc80000400000 */
[----:B------:R-:W-:Y:S01]  /*2390*/  FFMA R122, R123, R217, R122 ;  /* 0x000000d97b7a7223 */ /* 0x000fe2000000007a */
[----:B------:R-:W-:-:S04]  /*23a0*/  @P1 IMAD.MOV.U32 R123, RZ, RZ, R225 ;  /* 0x000000ffff7b1224 */ /* 0x000fc800078e00e1 */
[----:B------:R-:W-:-:S04]  /*23b0*/  F2FP.F16.F32.PACK_AB R122, RZ, R122 ;  /* 0x0000007aff7a723e */ /* 0x000fc800000000ff */
[----:B------:R-:W-:Y:S01]  /*23c0*/  PRMT R228, R122, 0x7610, R228 ;  /* 0x000076107ae47816 */ /* 0x000fe200000000e4 */
[----:B------:R-:W-:-:S05]  /*23d0*/  @P1 IMAD.MOV.U32 R122, RZ, RZ, R224 ;  /* 0x000000ffff7a1224 */ /* 0x000fca00078e00e0 */
[----:B------:R2:W-:Y:S01]  /*23e0*/  @P1 STG.E.U16 desc[UR36][R122.64+0x2], R228 ;  /* 0x000002e47a001986 */ /* 0x0005e2000c101524 */
[----:B------:R-:W-:Y:S05]  /*23f0*/  @!P2 BRA `(.L_x_36) ;  /* 0x000000000004a947 */ /* 0x000fea0003800000 */
[----:B------:R3:W5:Y:S02]  /*2400*/  LDG.E.LTC128B.U16 R226, desc[UR36][R6.64+0x10] ;  /* 0x0000102406e27981 */ /* 0x000764000c1e1520 */
.L_x_36:
[----:B------:R-:W-:Y:S05]  /*2410*/  BSYNC B1 ;  /* 0x0000000000017941 */ /* 0x000fea0003800000 */
.L_x_35:
[----:B--2--5:R-:W-:Y:S01]  /*2420*/  HADD2.F32 R123, -RZ, R226.H0_H0 ;  /* 0x200000e2ff7b7230 */ /* 0x024fe20000004100 */
[----:B------:R-:W-:Y:S01]  /*2430*/  ISETP.GT.AND P1, PT, R3, 0x9, P3 ;  /* 0x000000090300780c */ /* 0x000fe20001f24270 */
[----:B------:R-:W-:Y:S03]  /*2440*/  BSSY B1, `(.L_x_37) ;  /* 0x0000007000017945 */ /* 0x000fe60003800000 */
[----:B------:R-:W-:-:S04]  /*2450*/  FMUL R123, R123, R216 ;  /* 0x000000d87b7b7220 */ /* 0x000fc80000400000 */
[----:B------:R-:W-:-:S05]  /*2460*/  FFMA R123, R124, R217, R123 ;  /* 0x000000d97c7b7223 */ /* 0x000fca000000007b */
[----:B------:R-:W-:-:S05]  /*2470*/  F2FP.F16.F32.PACK_AB R123, RZ, R123 ;  /* 0x0000007bff7b723e */ /* 0x000fca00000000ff */
[----:B------:R2:W-:Y:S01]  /*2480*/  @P2 STG.E.U16 desc[UR36][R8.64+0x10], R123 ;  /* 0x0000107b08002986 */ /* 0x0005e2000c101524 */
[----:B------:R-:W-:Y:S05]  /*2490*/  @!P1 BRA `(.L_x_38) ;  /* 0x0000000000049947 */ /* 0x000fea0003800000 */
[----:B------:R4:W5:Y:S02]  /*24a0*/  LDG.E.LTC128B.U16 R226, desc[UR36][R6.64+0x12] ;  /* 0x0000122406e27981 */ /* 0x000964000c1e1520 */
.L_x_38:
[----:B------:R-:W-:Y:S05]  /*24b0*/  BSYNC B1 ;  /* 0x0000000000017941 */ /* 0x000fea0003800000 */
.L_x_37:
        /* <DEDUP_REMOVED lines=9> */
.L_x_40:
[----:B------:R-:W-:Y:S05]  /*2550*/  BSYNC B1 ;  /* 0x0000000000017941 */ /* 0x000fea0003800000 */
.L_x_39:
[----:B-----5:R-:W-:Y:S01]  /*2560*/  HADD2.F32 R123, -RZ, R226.H0_H0 ;  /* 0x200000e2ff7b7230 */ /* 0x020fe20000004100 */
[----:B------:R-:W-:Y:S01]  /*2570*/  ISETP.GT.AND P1, PT, R3, 0x9, P0 ;  /* 0x000000090300780c */ /* 0x000fe20000724270 */
[----:B--2---:R-:W-:Y:S01]  /*2580*/  @P2 IMAD.MOV.U32 R122, RZ, RZ, R224 ;  /* 0x000000ffff7a2224 */ /* 0x004fe200078e00e0 */
[----:B------:R-:W-:Y:S02]  /*2590*/  BSSY B1, `(.L_x_41) ;  /* 0x0000009000017945 */ /* 0x000fe40003800000 */
[----:B------:R-:W-:-:S04]  /*25a0*/  FMUL R123, R123, R216 ;  /* 0x000000d87b7b7220 */ /* 0x000fc80000400000 */
[----:B------:R-:W-:-:S05]  /*25b0*/  FFMA R123, R126, R217, R123 ;  /* 0x000000d97e7b7223 */ /* 0x000fca000000007b */
[----:B------:R-:W-:-:S04]  /*25c0*/  F2FP.F16.F32.PACK_AB R123, RZ, R123 ;  /* 0x0000007bff7b723e */ /* 0x000fc800000000ff */
[----:B------:R-:W-:Y:S01]  /*25d0*/  PRMT R124, R123, 0x7610, R124 ;  /* 0x000076107b7c7816 */ /* 0x000fe2000000007c */
[----:B------:R-:W-:-:S05]  /*25e0*/  @P2 IMAD.MOV.U32 R123, RZ, RZ, R225 ;  /* 0x000000ffff7b2224 */ /* 0x000fca00078e00e1 */
[----:B------:R2:W-:Y:S01]  /*25f0*/  @P2 STG.E.U16 desc[UR36][R122.64+0x10], R124 ;  /* 0x0000107c7a002986 */ /* 0x0005e2000c101524 */
[----:B------:R-:W-:Y:S05]  /*2600*/  @!P1 BRA `(.L_x_42) ;  /* 0x0000000000049947 */ /* 0x000fea0003800000 */
[----:B------:R0:W5:Y:S02]  /*2610*/  LDG.E.LTC128B.U16 R226, desc[UR36][R222.64+0x12] ;  /* 0x00001224dee27981 */ /* 0x000164000c1e1520 */
.L_x_42:
[----:B------:R-:W-:Y:S05]  /*2620*/  BSYNC B1 ;  /* 0x0000000000017941 */ /* 0x000fea0003800000 */
.L_x_41:
[----:B--2--5:R-:W-:Y:S01]  /*2630*/  HADD2.F32 R123, -RZ, R226.H0_H0 ;  /* 0x200000e2ff7b7230 */ /* 0x024fe20000004100 */
[----:B------:R-:W-:Y:S01]  /*2640*/  ISETP.GT.AND P2, PT, R3, 0x10, P3 ;  /* 0x000000100300780c */ /* 0x000fe20001f44270 */
[----:B------:R-:W-:Y:S03]  /*2650*/  BSSY B1, `(.L_x_43) ;  /* 0x000000a000017945 */ /* 0x000fe60003800000 */
[----:B------:R-:W-:Y:S01]  /*2660*/  FMUL R122, R123, R216 ;  /* 0x000000d87b7a7220 */ /* 0x000fe20000400000 */
[----:B------:R-:W-:-:S03]  /*2670*/  @P1 MOV R123, R225 ;  /* 0x000000e1007b1202 */ /* 0x000fc60000000f00 */
[----:B------:R-:W-:-:S05]  /*2680*/  FFMA R122, R127, R217, R122 ;  /* 0x000000d97f7a7223 */ /* 0x000fca000000007a */
[----:B------:R-:W-:-:S04]  /*2690*/  F2FP.F16.F32.PACK_AB R122, RZ, R122 ;  /* 0x0000007aff7a723e */ /* 0x000fc800000000ff */
[----:B------:R-:W-:Y:S01]  /*26a0*/  PRMT R124, R122, 0x7610, R124 ;  /* 0x000076107a7c7816 */ /* 0x000fe2000000007c */
[----:B------:R-:W-:-:S05]  /*26b0*/  @P1 IMAD.MOV.U32 R122, RZ, RZ, R224 ;  /* 0x000000ffff7a1224 */ /* 0x000fca00078e00e0 */
[----:B------:R2:W-:Y:S01]  /*26c0*/  @P1 STG.E.U16 desc[UR36][R122.64+0x12], R124 ;  /* 0x0000127c7a001986 */ /* 0x0005e2000c101524 */
[----:B------:R-:W-:Y:S05]  /*26d0*/  @!P2 BRA `(.L_x_44) ;  /* 0x000000000004a947 */ /* 0x000fea0003800000 */
[----:B------:R0:W5:Y:S02]  /*26e0*/  LDG.E.LTC128B.U16 R226, desc[UR36][R6.64+0x20] ;  /* 0x0000202406e27981 */ /* 0x000164000c1e1520 */
.L_x_44:
[----:B------:R-:W-:Y:S05]  /*26f0*/  BSYNC B1 ;  /* 0x0000000000017941 */ /* 0x000fea0003800000 */
.L_x_43:
        /* <DEDUP_REMOVED lines=9> */
.L_x_46:
[----:B------:R-:W-:Y:S05]  /*2790*/  BSYNC B1 ;  /* 0x0000000000017941 */ /* 0x000fea0003800000 */
.L_x_45:
        /* <DEDUP_REMOVED lines=9> */
.L_x_48:
[----:B------:R-:W-:Y:S05]  /*2830*/  BSYNC B1 ;  /* 0x0000000000017941 */ /* 0x000fea0003800000 */
.L_x_47:
        /* <DEDUP_REMOVED lines=12> */
.L_x_50:
[----:B------:R-:W-:Y:S05]  /*2900*/  BSYNC B1 ;  /* 0x0000000000017941 */ /* 0x000fea0003800000 */
.L_x_49:
[----:B--2--5:R-:W-:Y:S01]  /*2910*/  HADD2.F32 R123, -RZ, R226.H0_H0 ;  /* 0x200000e2ff7b7230 */ /* 0x024fe20000004100 */
[----:B------:R-:W-:Y:S01]  /*2920*/  ISETP.GT.AND P2, PT, R3, 0x18, P3 ;  /* 0x000000180300780c */ /* 0x000fe20001f44270 */
[----:B------:R-:W-:Y:S03]  /*2930*/  BSSY B1, `(.L_x_51) ;  /* 0x000000a000017945 */ /* 0x000fe60003800000 */
[----:B------:R-:W-:Y:S01]  /*2940*/  FMUL R122, R123, R216 ;  /* 0x000000d87b7a7220 */ /* 0x000fe20000400000 */
[----:B------:R-:W-:-:S03]  /*2950*/  @P1 IMAD.MOV.U32 R123, RZ, RZ, R225 ;  /* 0x000000ffff7b1224 */ /* 0x000fc600078e00e1 */
[----:B------:R-:W-:-:S05]  /*2960*/  FFMA R122, R131, R217, R122 ;  /* 0x000000d9837a7223 */ /* 0x000fca000000007a */
[----:B------:R-:W-:-:S04]  /*2970*/  F2FP.F16.F32.PACK_AB R122, RZ, R122 ;  /* 0x0000007aff7a723e */ /* 0x000fc800000000ff */
[----:B------:R-:W-:Y:S01]  /*2980*/  PRMT R124, R122, 0x7610, R124 ;  /* 0x000076107a7c7816 */ /* 0x000fe2000000007c */
[----:B------:R-:W-:-:S05]  /*2990*/  @P1 IMAD.MOV.U32 R122, RZ, RZ, R224 ;  /* 0x000000ffff7a1224 */ /* 0x000fca00078e00e0 */
[----:B------:R2:W-:Y:S01]  /*29a0*/  @P1 STG.E.U16 desc[UR36][R122.64+0x22], R124 ;  /* 0x0000227c7a001986 */ /* 0x0005e2000c101524 */
[----:B------:R-:W-:Y:S05]  /*29b0*/  @!P2 BRA `(.L_x_52) ;  /* 0x000000000004a947 */ /* 0x000fea0003800000 */
[----:B------:R0:W5:Y:S02]  /*29c0*/  LDG.E.LTC128B.U16 R226, desc[UR36][R6.64+0x30] ;  /* 0x0000302406e27981 */ /* 0x000164000c1e1520 */
.L_x_52:
[----:B------:R-:W-:Y:S05]  /*29d0*/  BSYNC B1 ;  /* 0x0000000000017941 */ /* 0x000fea0003800000 */
.L_x_51:
        /* <DEDUP_REMOVED lines=9> */
.L_x_54:
[----:B------:R-:W-:Y:S05]  /*2a70*/  BSYNC B1 ;  /* 0x0000000000017941 */ /* 0x000fea0003800000 */
.L_x_53:
        /* <DEDUP_REMOVED lines=9> */
.L_x_56:
[----:B------:R-:W-:Y:S05]  /*2b10*/  BSYNC B1 ;  /* 0x0000000000017941 */ /* 0x000fea0003800000 */
.L_x_55:
[----:B-----5:R-:W-:Y:S01]  /*2b20*/  HADD2.F32 R123, -RZ, R226.H0_H0 ;  /* 0x200000e2ff7b7230 */ /* 0x020fe20000004100 */
[----:B------:R-:W-:Y:S01]  /*2b30*/  ISETP.GT.AND P1, PT, R3, 0x19, P0 ;  /* 0x000000190300780c */ /* 0x000fe20000724270 */
[----:B--2---:R-:W-:Y:S01]  /*2b40*/  @P2 IMAD.MOV.U32 R122, RZ, RZ, R224 ;  /* 0x000000ffff7a2224 */ /* 0x004fe200078e00e0 */
[----:B------:R-:W-:Y:S02]  /*2b50*/  BSSY B1, `(.L_x_57) ;  /* 0x0000009000017945 */ /* 0x000fe40003800000 */
[----:B------:R-:W-:-:S04]  /*2b60*/  FMUL R123, R123, R216 ;  /* 0x000000d87b7b7220 */ /* 0x000fc80000400000 */
[----:B------:R-:W-:-:S05]  /*2b70*/  FFMA R123, R134, R217, R123 ;  /* 0x000000d9867b7223 */ /* 0x000fca000000007b */
[----:B------:R-:W-:-:S04]  /*2b80*/  F2FP.F16.F32.PACK_AB R123, RZ, R123 ;  /* 0x0000007bff7b723e */ /* 0x000fc800000000ff */
[----:B------:R-:W-:Y:S02]  /*2b90*/  PRMT R124, R123, 0x7610, R124 ;  /* 0x000076107b7c7816 */ /* 0x000fe4000000007c */
[----:B------:R-:W-:-:S05]  /*2ba0*/  @P2 MOV R123, R225 ;  /* 0x000000e1007b2202 */ /* 0x000fca0000000f00 */
[----:B------:R2:W-:Y:S01]  /*2bb0*/  @P2 STG.E.U16 desc[UR36][R122.64+0x30], R124 ;  /* 0x0000307c7a002986 */ /* 0x0005e2000c101524 */
[----:B------:R-:W-:Y:S05]  /*2bc0*/  @!P1 BRA `(.L_x_58) ;  /* 0x0000000000049947 */ /* 0x000fea0003800000 */
[----:B------:R0:W5:Y:S02]  /*2bd0*/  LDG.E.LTC128B.U16 R226, desc[UR36][R222.64+0x32] ;  /* 0x00003224dee27981 */ /* 0x000164000c1e1520 */
.L_x_58:
[----:B------:R-:W-:Y:S05]  /*2be0*/  BSYNC B1 ;  /* 0x0000000000017941 */ /* 0x000fea0003800000 */
.L_x_57:
        /* <DEDUP_REMOVED lines=12> */
.L_x_60:
[----:B------:R-:W-:Y:S05]  /*2cb0*/  BSYNC B1 ;  /* 0x0000000000017941 */ /* 0x000fea0003800000 */
.L_x_59:
        /* <DEDUP_REMOVED lines=9> */
.L_x_62:
[----:B------:R-:W-:Y:S05]  /*2d50*/  BSYNC B1 ;  /* 0x0000000000017941 */ /* 0x000fea0003800000 */
.L_x_61:
        /* <DEDUP_REMOVED lines=9> */
.L_x_64:
[----:B------:R-:W-:Y:S05]  /*2df0*/  BSYNC B1 ;  /* 0x0000000000017941 */ /* 0x000fea0003800000 */
.L_x_63:
        /* <DEDUP_REMOVED lines=12> */
.L_x_66:
[----:B------:R-:W-:Y:S05]  /*2ec0*/  BSYNC B1 ;  /* 0x0000000000017941 */ /* 0x000fea0003800000 */
.L_x_65:
        /* <DEDUP_REMOVED lines=12> */
.L_x_68:
[----:B------:R-:W-:Y:S05]  /*2f90*/  BSYNC B1 ;  /* 0x0000000000017941 */ /* 0x000fea0003800000 */
.L_x_67:
        /* <DEDUP_REMOVED lines=9> */
.L_x_70:
[----:B------:R-:W-:Y:S05]  /*3030*/  BSYNC B1 ;  /* 0x0000000000017941 */ /* 0x000fea0003800000 */
.L_x_69:
        /* <DEDUP_REMOVED lines=9> */
.L_x_72:
[----:B------:R-:W-:Y:S05]  /*30d0*/  BSYNC B1 ;  /* 0x0000000000017941 */ /* 0x000fea0003800000 */
.L_x_71:
        /* <DEDUP_REMOVED lines=12> */
.L_x_74:
[----:B------:R-:W-:Y:S05]  /*31a0*/  BSYNC B1 ;  /* 0x0000000000017941 */ /* 0x000fea0003800000 */
.L_x_73:
        /* <DEDUP_REMOVED lines=12> */
.L_x_76:
[----:B------:R-:W-:Y:S05]  /*3270*/  BSYNC B1 ;  /* 0x0000000000017941 */ /* 0x000fea0003800000 */
.L_x_75:
        /* <DEDUP_REMOVED lines=9> */
.L_x_78:
[----:B------:R-:W-:Y:S05]  /*3310*/  BSYNC B1 ;  /* 0x0000000000017941 */ /* 0x000fea0003800000 */
.L_x_77:
        /* <DEDUP_REMOVED lines=9> */
.L_x_80:
[----:B------:R-:W-:Y:S05]  /*33b0*/  BSYNC B1 ;  /* 0x0000000000017941 */ /* 0x000fea0003800000 */
.L_x_79:
        /* <DEDUP_REMOVED lines=12> */
.L_x_82:
[----:B------:R-:W-:Y:S05]  /*3480*/  BSYNC B1 ;  /* 0x0000000000017941 */ /* 0x000fea0003800000 */
.L_x_81:
        /* <DEDUP_REMOVED lines=12> */
.L_x_84:
[----:B------:R-:W-:Y:S05]  /*3550*/  BSYNC B1 ;  /* 0x0000000000017941 */ /* 0x000fea0003800000 */
.L_x_83:
        /* <DEDUP_REMOVED lines=9> */
.L_x_86:
[----:B------:R-:W-:Y:S05]  /*35f0*/  BSYNC B1 ;  /* 0x0000000000017941 */ /* 0x000fea0003800000 */
.L_x_85:
        /* <DEDUP_REMOVED lines=9> */
.L_x_88:
[----:B------:R-:W-:Y:S05]  /*3690*/  BSYNC B1 ;  /* 0x0000000000017941 */ /* 0x000fea0003800000 */
.L_x_87:
        /* <DEDUP_REMOVED lines=12> */
.L_x_90:
[----:B------:R-:W-:Y:S05]  /*3760*/  BSYNC B1 ;  /* 0x0000000000017941 */ /* 0x000fea0003800000 */
.L_x_89:
        /* <DEDUP_REMOVED lines=12> */
.L_x_92:
[----:B------:R-:W-:Y:S05]  /*3830*/  BSYNC B1 ;  /* 0x0000000000017941 */ /* 0x000fea0003800000 */
.L_x_91:
        /* <DEDUP_REMOVED lines=9> */
.L_x_94:
[----:B------:R-:W-:Y:S05]  /*38d0*/  BSYNC B1 ;  /* 0x0000000000017941 */ /* 0x000fea0003800000 */
.L_x_93:
        /* <DEDUP_REMOVED lines=9> */
.L_x_96:
[----:B------:R-:W-:Y:S05]  /*3970*/  BSYNC B1 ;  /* 0x0000000000017941 */ /* 0x000fea0003800000 */
.L_x_95:
        /* <DEDUP_REMOVED lines=12> */
.L_x_98:
[----:B------:R-:W-:Y:S05]  /*3a40*/  BSYNC B1 ;  /* 0x0000000000017941 */ /* 0x000fea0003800000 */
.L_x_97:
        /* <DEDUP_REMOVED lines=12> */
.L_x_100:
[----:B------:R-:W-:Y:S05]  /*3b10*/  BSYNC B1 ;  /* 0x0000000000017941 */ /* 0x000fea0003800000 */
.L_x_99:
        /* <DEDUP_REMOVED lines=9> */
.L_x_102:
[----:B------:R-:W-:Y:S05]  /*3bb0*/  BSYNC B1 ;  /* 0x0000000000017941 */ /* 0x000fea0003800000 */
.L_x_101:
        /* <DEDUP_REMOVED lines=9> */
.L_x_104:
[----:B------:R-:W-:Y:S05]  /*3c50*/  BSYNC B1 ;  /* 0x0000000000017941 */ /* 0x000fea0003800000 */
.L_x_103:
        /* <DEDUP_REMOVED lines=12> */
.L_x_106:
[----:B------:R-:W-:Y:S05]  /*3d20*/  BSYNC B1 ;  /* 0x0000000000017941 */ /* 0x000fea0003800000 */
.L_x_105:
        /* <DEDUP_REMOVED lines=12> */
.L_x_108:
[----:B------:R-:W-:Y:S05]  /*3df0*/  BSYNC B1 ;  /* 0x0000000000017941 */ /* 0x000fea0003800000 */
.L_x_107:
        /* <DEDUP_REMOVED lines=9> */
.L_x_110:
[----:B------:R-:W-:Y:S05]  /*3e90*/  BSYNC B1 ;  /* 0x0000000000017941 */ /* 0x000fea0003800000 */
.L_x_109:
        /* <DEDUP_REMOVED lines=9> */
.L_x_112:
[----:B------:R-:W-:Y:S05]  /*3f30*/  BSYNC B1 ;  /* 0x0000000000017941 */ /* 0x000fea0003800000 */
.L_x_111:
        /* <DEDUP_REMOVED lines=12> */
.L_x_114:
[----:B------:R-:W-:Y:S05]  /*4000*/  BSYNC B1 ;  /* 0x0000000000017941 */ /* 0x000fea0003800000 */
.L_x_113:
        /* <DEDUP_REMOVED lines=12> */
.L_x_116:
[----:B------:R-:W-:Y:S05]  /*40d0*/  BSYNC B1 ;  /* 0x0000000000017941 */ /* 0x000fea0003800000 */
.L_x_115:
        /* <DEDUP_REMOVED lines=9> */
.L_x_118:
[----:B------:R-:W-:Y:S05]  /*4170*/  BSYNC B1 ;  /* 0x0000000000017941 */ /* 0x000fea0003800000 */
.L_x_117:
        /* <DEDUP_REMOVED lines=9> */
.L_x_120:
[----:B------:R-:W-:Y:S05]  /*4210*/  BSYNC B1 ;  /* 0x0000000000017941 */ /* 0x000fea0003800000 */
.L_x_119:
        /* <DEDUP_REMOVED lines=12> */
.L_x_122:
[----:B------:R-:W-:Y:S05]  /*42e0*/  BSYNC B1 ;  /* 0x0000000000017941 */ /* 0x000fea0003800000 */
.L_x_121:
        /* <DEDUP_REMOVED lines=12> */
.L_x_124:
[----:B------:R-:W-:Y:S05]  /*43b0*/  BSYNC B1 ;  /* 0x0000000000017941 */ /* 0x000fea0003800000 */
.L_x_123:
        /* <DEDUP_REMOVED lines=9> */
.L_x_126:
[----:B------:R-:W-:Y:S05]  /*4450*/  BSYNC B1 ;  /* 0x0000000000017941 */ /* 0x000fea0003800000 */
.L_x_125:
        /* <DEDUP_REMOVED lines=9> */
.L_x_128:
[----:B------:R-:W-:Y:S05]  /*44f0*/  BSYNC B1 ;  /* 0x0000000000017941 */ /* 0x000fea0003800000 */
.L_x_127:
        /* <DEDUP_REMOVED lines=12> */
.L_x_130:
[----:B------:R-:W-:Y:S05]  /*45c0*/  BSYNC B1 ;  /* 0x0000000000017941 */ /* 0x000fea0003800000 */
.L_x_129:
        /* <DEDUP_REMOVED lines=12> */
.L_x_132:
[----:B------:R-:W-:Y:S05]  /*4690*/  BSYNC B1 ;  /* 0x0000000000017941 */ /* 0x000fea0003800000 */
.L_x_131:
        /* <DEDUP_REMOVED lines=9> */
.L_x_134:
[----:B------:R-:W-:Y:S05]  /*4730*/  BSYNC B1 ;  /* 0x0000000000017941 */ /* 0x000fea0003800000 */
.L_x_133:
        /* <DEDUP_REMOVED lines=9> */
.L_x_136:
[----:B------:R-:W-:Y:S05]  /*47d0*/  BSYNC B1 ;  /* 0x0000000000017941 */ /* 0x000fea0003800000 */
.L_x_135:
        /* <DEDUP_REMOVED lines=12> */
.L_x_138:
[----:B------:R-:W-:Y:S05]  /*48a0*/  BSYNC B1 ;  /* 0x0000000000017941 */ /* 0x000fea0003800000 */
.L_x_137:
        /* <DEDUP_REMOVED lines=12> */
.L_x_140:
[----:B------:R-:W-:Y:S05]  /*4970*/  BSYNC B1 ;  /* 0x0000000000017941 */ /* 0x000fea0003800000 */
.L_x_139:
        /* <DEDUP_REMOVED lines=9> */
.L_x_142:
[----:B------:R-:W-:Y:S05]  /*4a10*/  BSYNC B1 ;  /* 0x0000000000017941 */ /* 0x000fea0003800000 */
.L_x_141:
        /* <DEDUP_REMOVED lines=9> */
.L_x_144:
[----:B------:R-:W-:Y:S05]  /*4ab0*/  BSYNC B1 ;  /* 0x0000000000017941 */ /* 0x000fea0003800000 */
.L_x_143:
        /* <DEDUP_REMOVED lines=12> */
.L_x_146:
[----:B------:R-:W-:Y:S05]  /*4b80*/  BSYNC B1 ;  /* 0x0000000000017941 */ /* 0x000fea0003800000 */
.L_x_145:
        /* <DEDUP_REMOVED lines=12> */
.L_x_148:
[----:B------:R-:W-:Y:S05]  /*4c50*/  BSYNC B1 ;  /* 0x0000000000017941 */ /* 0x000fea0003800000 */
.L_x_147:
        /* <DEDUP_REMOVED lines=9> */
.L_x_150:
[----:B------:R-:W-:Y:S05]  /*4cf0*/  BSYNC B1 ;  /* 0x0000000000017941 */ /* 0x000fea0003800000 */
.L_x_149:
        /* <DEDUP_REMOVED lines=9> */
.L_x_152:
[----:B------:R-:W-:Y:S05]  /*4d90*/  BSYNC B1 ;  /* 0x0000000000017941 */ /* 0x000fea0003800000 */
.L_x_151:
        /* <DEDUP_REMOVED lines=12> */
.L_x_154:
[----:B------:R-:W-:Y:S05]  /*4e60*/  BSYNC B1 ;  /* 0x0000000000017941 */ /* 0x000fea0003800000 */
.L_x_153:
        /* <DEDUP_REMOVED lines=12> */
.L_x_156:
[----:B------:R-:W-:Y:S05]  /*4f30*/  BSYNC B1 ;  /* 0x0000000000017941 */ /* 0x000fea0003800000 */
.L_x_155:
        /* <DEDUP_REMOVED lines=9> */
.L_x_158:
[----:B------:R-:W-:Y:S05]  /*4fd0*/  BSYNC B1 ;  /* 0x0000000000017941 */ /* 0x000fea0003800000 */
.L_x_157:
        /* <DEDUP_REMOVED lines=9> */
.L_x_160:
[----:B------:R-:W-:Y:S05]  /*5070*/  BSYNC B1 ;  /* 0x0000000000017941 */ /* 0x000fea0003800000 */
.L_x_159:
        /* <DEDUP_REMOVED lines=12> */
.L_x_162:
[----:B------:R-:W-:Y:S05]  /*5140*/  BSYNC B1 ;  /* 0x0000000000017941 */ /* 0x000fea0003800000 */
.L_x_161:
        /* <DEDUP_REMOVED lines=12> */
.L_x_164:
[----:B------:R-:W-:Y:S05]  /*5210*/  BSYNC B1 ;  /* 0x0000000000017941 */ /* 0x000fea0003800000 */
.L_x_163:
        /* <DEDUP_REMOVED lines=9> */
.L_x_166:
[----:B------:R-:W-:Y:S05]  /*52b0*/  BSYNC B1 ;  /* 0x0000000000017941 */ /* 0x000fea0003800000 */
.L_x_165:
        /* <DEDUP_REMOVED lines=9> */
.L_x_168:
[----:B------:R-:W-:Y:S05]  /*5350*/  BSYNC B1 ;  /* 0x0000000000017941 */ /* 0x000fea0003800000 */
.L_x_167:
        /* <DEDUP_REMOVED lines=12> */
.L_x_170:
[----:B------:R-:W-:Y:S05]  /*5420*/  BSYNC B1 ;  /* 0x0000000000017941 */ /* 0x000fea0003800000 */
.L_x_169:
        /* <DEDUP_REMOVED lines=12> */
.L_x_172:
[----:B------:R-:W-:Y:S05]  /*54f0*/  BSYNC B1 ;  /* 0x0000000000017941 */ /* 0x000fea0003800000 */
.L_x_171:
        /* <DEDUP_REMOVED lines=9> */
.L_x_174:
[----:B------:R-:W-:Y:S05]  /*5590*/  BSYNC B1 ;  /* 0x0000000000017941 */ /* 0x000fea0003800000 */
.L_x_173:
        /* <DEDUP_REMOVED lines=9> */
.L_x_176:
[----:B------:R-:W-:Y:S05]  /*5630*/  BSYNC B1 ;  /* 0x0000000000017941 */ /* 0x000fea0003800000 */
.L_x_175:
        /* <DEDUP_REMOVED lines=12> */
.L_x_178:
[----:B------:R-:W-:Y:S05]  /*5700*/  BSYNC B1 ;  /* 0x0000000000017941 */ /* 0x000fea0003800000 */
.L_x_177:
        /* <DEDUP_REMOVED lines=12> */
.L_x_180:
[----:B------:R-:W-:Y:S05]  /*57d0*/  BSYNC B1 ;  /* 0x0000000000017941 */ /* 0x000fea0003800000 */
.L_x_179:
        /* <DEDUP_REMOVED lines=9> */
.L_x_182:
[----:B------:R-:W-:Y:S05]  /*5870*/  BSYNC B1 ;  /* 0x0000000000017941 */ /* 0x000fea0003800000 */
.L_x_181:
        /* <DEDUP_REMOVED lines=9> */
.L_x_184:
[----:B------:R-:W-:Y:S05]  /*5910*/  BSYNC B1 ;  /* 0x0000000000017941 */ /* 0x000fea0003800000 */
.L_x_183:
        /* <DEDUP_REMOVED lines=12> */
.L_x_186:
[----:B------:R-:W-:Y:S05]  /*59e0*/  BSYNC B1 ;  /* 0x0000000000017941 */ /* 0x000fea0003800000 */
.L_x_185:
        /* <DEDUP_REMOVED lines=12> */
.L_x_188:
[----:B------:R-:W-:Y:S05]  /*5ab0*/  BSYNC B1 ;  /* 0x0000000000017941 */ /* 0x000fea0003800000 */
.L_x_187:
        /* <DEDUP_REMOVED lines=9> */
.L_x_190:
[----:B------:R-:W-:Y:S05]  /*5b50*/  BSYNC B1 ;  /* 0x0000000000017941 */ /* 0x000fea0003800000 */
.L_x_189:
        /* <DEDUP_REMOVED lines=9> */
.L_x_192:
[----:B------:R-:W-:Y:S05]  /*5bf0*/  BSYNC B1 ;  /* 0x0000000000017941 */ /* 0x000fea0003800000 */
.L_x_191:
        /* <DEDUP_REMOVED lines=12> */
.L_x_194:
[----:B------:R-:W-:Y:S05]  /*5cc0*/  BSYNC B1 ;  /* 0x0000000000017941 */ /* 0x000fea0003800000 */
.L_x_193:
        /* <DEDUP_REMOVED lines=12> */
.L_x_196:
[----:B------:R-:W-:Y:S05]  /*5d90*/  BSYNC B1 ;  /* 0x0000000000017941 */ /* 0x000fea0003800000 */
.L_x_195:
        /* <DEDUP_REMOVED lines=9> */
.L_x_198:
[----:B------:R-:W-:Y:S05]  /*5e30*/  BSYNC B1 ;  /* 0x0000000000017941 */ /* 0x000fea0003800000 */
.L_x_197:
        /* <DEDUP_REMOVED lines=9> */
.L_x_200:
[----:B------:R-:W-:Y:S05]  /*5ed0*/  BSYNC B1 ;  /* 0x0000000000017941 */ /* 0x000fea0003800000 */
.L_x_199:
        /* <DEDUP_REMOVED lines=12> */
.L_x_202:
[----:B------:R-:W-:Y:S05]  /*5fa0*/  BSYNC B1 ;  /* 0x0000000000017941 */ /* 0x000fea0003800000 */
.L_x_201:
        /* <DEDUP_REMOVED lines=12> */
.L_x_204:
[----:B------:R-:W-:Y:S05]  /*6070*/  BSYNC B1 ;  /* 0x0000000000017941 */ /* 0x000fea0003800000 */
.L_x_203:
        /* <DEDUP_REMOVED lines=9> */
.L_x_206:
[----:B------:R-:W-:Y:S05]  /*6110*/  BSYNC B1 ;  /* 0x0000000000017941 */ /* 0x000fea0003800000 */
.L_x_205:
        /* <DEDUP_REMOVED lines=9> */
.L_x_208:
[----:B------:R-:W-:Y:S05]  /*61b0*/  BSYNC B1 ;  /* 0x0000000000017941 */ /* 0x000fea0003800000 */
.L_x_207:
        /* <DEDUP_REMOVED lines=12> */
.L_x_210:
[----:B------:R-:W-:Y:S05]  /*6280*/  BSYNC B1 ;  /* 0x0000000000017941 */ /* 0x000fea0003800000 */
.L_x_209:
        /* <DEDUP_REMOVED lines=12> */
.L_x_212:
[----:B------:R-:W-:Y:S05]  /*6350*/  BSYNC B1 ;  /* 0x0000000000017941 */ /* 0x000fea0003800000 */
.L_x_211:
        /* <DEDUP_REMOVED lines=9> */
.L_x_214:
[----:B------:R-:W-:Y:S05]  /*63f0*/  BSYNC B1 ;  /* 0x0000000000017941 */ /* 0x000fea0003800000 */
.L_x_213:
[----:B0--345:R-:W-:Y:S01]  /*6400*/  HADD2.F32 R7, -RZ, R226.H0_H0 ;  /* 0x200000e2ff077230 */ /* 0x039fe20000004100 */
        /* <DEDUP_REMOVED lines=11> */
.L_x_216:
[----:B------:R-:W-:Y:S05]  /*64c0*/  BSYNC B1 ;  /* 0x0000000000017941 */ /* 0x000fea0003800000 */
.L_x_215:
[----:B0----5:R-:W-:Y:S01]  /*64d0*/  HADD2.F32 R7, -RZ, R226.H0_H0 ;  /* 0x200000e2ff077230 */ /* 0x021fe20000004100 */
[----:B------:R-:W-:Y:S01]  /*64e0*/  ISETP.GT.AND P1, PT, R3, 0xb9, P0 ;  /* 0x000000b90300780c */ /* 0x000fe20000724270 */
[----:B------:R-:W-:Y:S01]  /*64f0*/  @P2 IMAD.MOV.U32 R6, RZ, RZ, R224 ;  /* 0x000000ffff062224 */ /* 0x000fe200078e00e0 */
[----:B------:R-:W-:Y:S01]  /*6500*/  BSSY B1, `(.L_x_217) ;  /* 0x000000a000017945 */ /* 0x000fe20003800000 */
[----:B------:R-:W-:Y:S01]  /*6510*/  IADD3 R127, P0, R220, 0x80, RZ ;  /* 0x00000080dc7f7810 */ /* 0x000fe20007f1e0ff */
        /* <DEDUP_REMOVED lines=8> */
.L_x_218:
[----:B------:R-:W-:Y:S05]  /*65a0*/  BSYNC B1 ;  /* 0x0000000000017941 */ /* 0x000fea0003800000 */
.L_x_217:
[----:B0----5:R-:W-:Y:S01]  /*65b0*/  HADD2.F32 R7, -RZ, R226.H0_H0 ;  /* 0x200000e2ff077230 */ /* 0x021fe20000004100 */
[----:B------:R-:W-:Y:S01]  /*65c0*/  BSSY B1, `(.L_x_219) ;  /* 0x0000011000017945 */ /* 0x000fe20003800000 */
[----:B------:R-:W-:Y:S01]  /*65d0*/  IMAD.X R221, RZ, RZ, R221, P0 ;  /* 0x000000ffffdd7224 */ /* 0x000fe200000e06dd */
[----:B------:R-:W-:Y:S02]  /*65e0*/  ISETP.GT.AND P0, PT, R0, 0x80, PT ;  /* 0x000000800000780c */ /* 0x000fe40003f04270 */
[----:B------:R-:W-:Y:S01]  /*65f0*/  FMUL R6, R7, R216 ;  /* 0x000000d807067220 */ /* 0x000fe20000400000 */
[----:B------:R-:W-:Y:S01]  /*6600*/  IMAD R122, R221, R20, RZ ;  /* 0x00000014dd7a7224 */ /* 0x000fe200078e02ff */
[----:B------:R-:W-:Y:S02]  /*6610*/  ISETP.GT.AND P3, PT, R3, RZ, P0 ;  /* 0x000000ff0300720c */ /* 0x000fe40000764270 */
[----:B------:R-:W-:Y:S01]  /*6620*/  FFMA R215, R215, R217, R6 ;  /* 0x000000d9d7d77223 */ /* 0x000fe20000000006 */
[----:B------:R-:W-:-:S02]  /*6630*/  IMAD R125, R127, R21, R122 ;  /* 0x000000157f7d7224 */ /* 0x000fc400078e027a */
[----:B------:R-:W-:Y:S02]  /*6640*/  IMAD.WIDE.U32 R6, R127, R20, R10 ;  /* 0x000000147f067225 */ /* 0x000fe400078e000a */
[----:B------:R-:W-:-:S03]  /*6650*/  F2FP.F16.F32.PACK_AB R215, RZ, R215 ;  /* 0x000000d7ffd7723e */ /* 0x000fc600000000ff */
[----:B------:R-:W-:Y:S02]  /*6660*/  IADD3 R7, R7, R125, RZ ;  /* 0x0000007d07077210 */ /* 0x000fe40007ffe0ff */
[----:B------:R0:W-:Y:S01]  /*6670*/  @P1 STG.E.U16 desc[UR36][R224.64+0x172], R215 ;  /* 0x000172d7e0001986 */ /* 0x0001e2000c101524 */
[----:B------:R-:W-:-:S04]  /*6680*/  LEA R122, P2, R6, R14, 0x1 ;  /* 0x0000000e067a7211 */ /* 0x000fc800078408ff */
[----:B--2---:R-:W-:Y:S01]  /*6690*/  LEA.HI.X R123, R6, R15, R7, 0x1, P2 ;  /* 0x0000000f067b7211 */ /* 0x004fe200010f0c07 */
[----:B------:R-:W-:Y:S01]  /*66a0*/  IMAD.WIDE.U32 R6, R127, R20, R4 ;  /* 0x000000147f067225 */ /* 0x000fe200078e0004 */
[----:B------:R-:W-:Y:S07]  /*66b0*/  @!P3 BRA `(.L_x_220) ;  /* 0x000000000004b947 */ /* 0x000fee0003800000 */
[----:B------:R2:W5:Y:S02]  /*66c0*/  LDG.E.LTC128B.U16 R226, desc[UR36][R122.64] ;  /* 0x000000247ae27981 */ /* 0x000564000c1e1520 */
.L_x_220:
[----:B------:R-:W-:Y:S05]  /*66d0*/  BSYNC B1 ;  /* 0x0000000000017941 */ /* 0x000fea0003800000 */
.L_x_219:
[----:B-----5:R-:W-:Y:S01]  /*66e0*/  HADD2.F32 R21, -RZ, R226.H0_H0 ;  /* 0x200000e2ff157230 */ /* 0x020fe20000004100 */
[----:B------:R-:W-:Y:S01]  /*66f0*/  ISETP.GT.AND P2, PT, R3, 0x1, P0 ;  /* 0x000000010300780c */ /* 0x000fe20000744270 */
[----:B------:R-:W-:Y:S01]  /*6700*/  IMAD.IADD R7, R125, 0x1, R7 ;  /* 0x000000017d077824 */ /* 0x000fe200078e0207 */
[----:B------:R-:W-:Y:S01]  /*6710*/  BSSY B1, `(.L_x_221) ;  /* 0x0000010000017945 */ /* 0x000fe20003800000 */
[----:B------:R-:W-:Y:S02]  /*6720*/  IMAD.U32 R129, RZ, RZ, UR4 ;  /* 0x00000004ff817e24 */ /* 0x000fe4000f8e00ff */
[----:B------:R-:W-:Y:S01]  /*6730*/  FMUL R21, R21, R216 ;  /* 0x000000d815157220 */ /* 0x000fe20000400000 */
[----:B--2---:R-:W-:-:S04]  /*6740*/  IMAD.WIDE.U32 R122, R218, UR42, R6 ;  /* 0x0000002ada7a7c25 */ /* 0x004fc8000f8e0006 */
[----:B------:R-:W-:Y:S01]  /*6750*/  FFMA R21, R24, R217, R21 ;  /* 0x000000d918157223 */ /* 0x000fe20000000015 */
[----:B------:R-:W-:Y:S01]  /*6760*/  IMAD.U32 R7, RZ, RZ, UR4 ;  /* 0x00000004ff077e24 */ /* 0x000fe2000f8e00ff */
[----:B------:R-:W-:Y:S01]  /*6770*/  LEA R6, P1, R129, R8, 0x8 ;  /* 0x0000000881067211 */ /* 0x000fe200078240ff */
[----:B------:R-:W-:Y:S01]  /*6780*/  IMAD.U32 R124, RZ, RZ, UR5 ;  /* 0x00000005ff7c7e24 */ /* 0x000fe2000f8e00ff */
[C---:B------:R-:W-:Y:S01]  /*6790*/  LEA R8, P4, R122.reuse, R14, 0x1 ;  /* 0x0000000e7a087211 */ /* 0x040fe200078808ff */
[----:B------:R-:W-:Y:S01]  /*67a0*/  IMAD.IADD R24, R219, 0x1, R123 ;  /* 0x00000001db187824 */ /* 0x000fe200078e027b */
[----:B------:R-:W-:Y:S02]  /*67b0*/  F2FP.F16.F32.PACK_AB R21, RZ, R21 ;  /* 0x00000015ff15723e */ /* 0x000fe400000000ff */
[----:B------:R-:W-:Y:S02]  /*67c0*/  LEA.HI.X R7, R7, R9, R124, 0x8, P1 ;  /* 0x0000000907077211 */ /* 0x000fe400008f447c */
[----:B------:R-:W-:-:S03]  /*67d0*/  LEA.HI.X R9, R122, R15, R24, 0x1, P4 ;  /* 0x0000000f7a097211 */ /* 0x000fc600020f0c18 */
[----:B------:R2:W-:Y:S01]  /*67e0*/  @P3 STG.E.U16 desc[UR36][R6.64], R21 ;  /* 0x0000001506003986 */ /* 0x0005e2000c101524 */
[----:B------:R-:W-:Y:S05]  /*67f0*/  @!P2 BRA `(.L_x_222) ;  /* 0x000000000004a947 */ /* 0x000fea0003800000 */
[----:B------:R0:W5:Y:S02]  /*6800*/  LDG.E.LTC128B.U16 R226, desc[UR36][R8.64+0x2] ;  /* 0x0000022408e27981 */ /* 0x000164000c1e1520 */
.L_x_222:
[----:B------:R-:W-:Y:S05]  /*6810*/  BSYNC B1 ;  /* 0x0000000000017941 */ /* 0x000fea0003800000 */
.L_x_221:
[----:B-----5:R-:W-:Y:S01]  /*6820*/  HADD2.F32 R13, -RZ, R226.H0_H0 ;  /* 0x200000e2ff0d7230 */ /* 0x020fe20000004100 */
[----:B------:R-:W-:Y:S01]  /*6830*/  ISETP.GT.AND P1, PT, R0, 0x88, PT ;  /* 0x000000880000780c */ /* 0x000fe20003f24270 */
[----:B--2---:R-:W-:Y:S01]  /*6840*/  IMAD.WIDE.U32 R20, R127, R20, R120 ;  /* 0x000000147f147225 */ /* 0x004fe200078e0078 */
[----:B------:R-:W-:Y:S03]  /*6850*/  BSSY B1, `(.L_x_223) ;  /* 0x000000e000017945 */ /* 0x000fe60003800000 */
[----:B------:R-:W-:Y:S01]  /*6860*/  FMUL R10, R13, R216 ;  /* 0x000000d80d0a7220 */ /* 0x000fe20000400000 */
[----:B------:R-:W-:Y:S02]  /*6870*/  ISETP.GT.AND P3, PT, R3, RZ, P1 ;  /* 0x000000ff0300720c */ /* 0x000fe40000f64270 */
[-C--:B------:R-:W-:Y:S01]  /*6880*/  IADD3 R13, P5, R12, R20.reuse, RZ ;  /* 0x000000140c0d7210 */ /* 0x080fe20007fbe0ff */
[----:B------:R-:W-:Y:S01]  /*6890*/  FFMA R10, R25, R217, R10 ;  /* 0x000000d9190a7223 */ /* 0x000fe2000000000a */
[----:B------:R-:W-:-:S02]  /*68a0*/  IADD3 R12, P4, R4, R20, RZ ;  /* 0x00000014040c7210 */ /* 0x000fc40007f9e0ff */
[----:B------:R-:W-:Y:S02]  /*68b0*/  IADD3 R125, R125, R21, RZ ;  /* 0x000000157d7d7210 */ /* 0x000fe40007ffe0ff */
[----:B------:R-:W-:-:S03]  /*68c0*/  F2FP.F16.F32.PACK_AB R20, RZ, R10 ;  /* 0x0000000aff14723e */ /* 0x000fc600000000ff */
[----:B------:R-:W-:Y:S01]  /*68d0*/  IMAD.X R0, R125, 0x1, R11, P5 ;  /* 0x000000017d007824 */ /* 0x000fe200028e060b */
[C---:B------:R-:W-:Y:S01]  /*68e0*/  LEA R10, P5, R13.reuse, R14, 0x1 ;  /* 0x0000000e0d0a7211 */ /* 0x040fe200078a08ff */
[----:B------:R2:W-:Y:S03]  /*68f0*/  @P2 STG.E.U16 desc[UR36][R6.64+0x2], R20 ;  /* 0x0000021406002986 */ /* 0x0005e6000c101524 */
[----:B------:R-:W-:Y:S01]  /*6900*/  LEA.HI.X R11, R13, R15, R0, 0x1, P5 ;  /* 0x0000000f0d0b7211 */ /* 0x000fe200028f0c00 */
[----:B------:R-:W-:Y:S08]  /*6910*/  @!P3 BRA `(.L_x_224) ;  /* 0x000000000004b947 */ /* 0x000ff00003800000 */
[----:B------:R0:W5:Y:S02]  /*6920*/  LDG.E.LTC128B.U16 R226, desc[UR36][R10.64] ;  /* 0x000000240ae27981 */ /* 0x000164000c1e1520 */
.L_x_224:
[----:B------:R-:W-:Y:S05]  /*6930*/  BSYNC B1 ;  /* 0x0000000000017941 */ /* 0x000fea0003800000 */
.L_x_223:
[----:B0----5:R-:W-:Y:S01]  /*6940*/  HADD2.F32 R11, -RZ, R226.H0_H0 ;  /* 0x200000e2ff0b7230 */ /* 0x021fe20000004100 */
[----:B------:R-:W-:Y:S01]  /*6950*/  ISETP.GT.AND P2, PT, R3, 0x1, P1 ;  /* 0x000000010300780c */ /* 0x000fe20000f44270 */
[----:B------:R-:W-:Y:S01]  /*6960*/  IMAD.X R13, R5, 0x1, R125, P4 ;  /* 0x00000001050d7824 */ /* 0x000fe200020e067d */
[----:B------:R-:W-:Y:S01]  /*6970*/  IADD3 R4, P4, R6, R19, RZ ;  /* 0x0000001306047210 */ /* 0x000fe20007f9e0ff */
[----:B------:R-:W-:Y:S01]  /*6980*/  BSSY B1, `(.L_x_225) ;  /* 0x000000c000017945 */ /* 0x000fe20003800000 */
[----:B------:R-:W-:Y:S01]  /*6990*/  FMUL R5, R11, R216 ;  /* 0x000000d80b057220 */ /* 0x000fe20000400000 */
[----:B------:R-:W-:-:S04]  /*69a0*/  IMAD.WIDE.U32 R10, R218, UR42, R12 ;  /* 0x0000002ada0a7c25 */ /* 0x000fc8000f8e000c */
[----:B------:R-:W-:Y:S01]  /*69b0*/  FFMA R5, R26, R217, R5 ;  /* 0x000000d91a057223 */ /* 0x000fe20000000005 */
[----:B------:R-:W-:Y:S01]  /*69c0*/  IMAD.IADD R219, R219, 0x1, R11 ;  /* 0x00000001dbdb7824 */ /* 0x000fe200078e020b */
[----:B------:R-:W-:-:S03]  /*69d0*/  LEA R14, P5, R10, R14, 0x1 ;  /* 0x0000000e0a0e7211 */ /* 0x000fc600078a08ff */
[----:B------:R-:W-:Y:S01]  /*69e0*/  F2FP.F16.F32.PACK_AB R0, RZ, R5 ;  /* 0x00000005ff00723e */ /* 0x000fe200000000ff */
[----:B------:R-:W-:Y:S01]  /*69f0*/  IMAD.X R5, R7, 0x1, R227, P4 ;  /* 0x0000000107057824 */ /* 0x000fe200020e06e3 */
[----:B------:R-:W-:-:S04]  /*6a00*/  LEA.HI.X R15, R10, R15, R219, 0x1, P5 ;  /* 0x0000000f0a0f7211 */ /* 0x000fc800028f0cdb */
[----:B------:R0:W-:Y:S01]  /*6a10*/  @P3 STG.E.U16 desc[UR36][R4.64], R0 ;  /* 0x0000000004003986 */ /* 0x0001e2000c101524 */
[----:B------:R-:W-:Y:S05]  /*6a20*/  @!P2 BRA `(.L_x_226) ;  /* 0x000000000004a947 */ /* 0x000fea0003800000 */
[----:B------:R0:W5:Y:S02]  /*6a30*/  LDG.E.LTC128B.U16 R226, desc[UR36][R14.64+0x2] ;  /* 0x000002240ee27981 */ /* 0x000164000c1e1520 */
.L_x_226:
[----:B------:R-:W-:Y:S05]  /*6a40*/  BSYNC B1 ;  /* 0x0000000000017941 */ /* 0x000fea0003800000 */
.L_x_225:
[----:B-----5:R-:W-:Y:S01]  /*6a50*/  HADD2.F32 R11, -RZ, R226.H0_H0 ;  /* 0x200000e2ff0b7230 */ /* 0x020fe20000004100 */
[----:B------:R-:W-:Y:S01]  /*6a60*/  ISETP.GT.AND P3, PT, R3, 0x8, P0 ;  /* 0x000000080300780c */ /* 0x000fe20000764270 */
[----:B------:R-:W-:Y:S03]  /*6a70*/  BSSY B1, `(.L_x_227) ;  /* 0x0000007000017945 */ /* 0x000fe60003800000 */
[----:B0-----:R-:W-:-:S04]  /*6a80*/  FMUL R0, R11, R216 ;  /* 0x000000d80b007220 */ /* 0x001fc80000400000 */
[----:B------:R-:W-:-:S05]  /*6a90*/  FFMA R0, R27, R217, R0 ;  /* 0x000000d91b007223 */ /* 0x000fca0000000000 */
[----:B------:R-:W-:-:S05]  /*6aa0*/  F2FP.F16.F32.PACK_AB R0, RZ, R0 ;  /* 0x00000000ff00723e */ /* 0x000fca00000000ff */
[----:B------:R0:W-:Y:S01]  /*6ab0*/  @P2 STG.E.U16 desc[UR36][R4.64+0x2], R0 ;  /* 0x0000020004002986 */ /* 0x0001e2000c101524 */
[----:B------:R-:W-:Y:S05]  /*6ac0*/  @!P3 BRA `(.L_x_228) ;  /* 0x000000000004b947 */ /* 0x000fea0003800000 */
[----:B------:R0:W5:Y:S02]  /*6ad0*/  LDG.E.LTC128B.U16 R226, desc[UR36][R8.64+0x10] ;  /* 0x0000102408e27981 */ /* 0x000164000c1e1520 */
.L_x_228:
[----:B------:R-:W-:Y:S05]  /*6ae0*/  BSYNC B1 ;  /* 0x0000000000017941 */ /* 0x000fea0003800000 */
.L_x_227:
[----:B-----5:R-:W-:Y:S01]  /*6af0*/  HADD2.F32 R11, -RZ, R226.H0_H0 ;  /* 0x200000e2ff0b7230 */ /* 0x020fe20000004100 */
        /* <DEDUP_REMOVED lines=8> */
.L_x_230:
[----:B------:R-:W-:Y:S05]  /*6b80*/  BSYNC B1 ;  /* 0x0000000000017941 */ /* 0x000fea0003800000 */
.L_x_229:
[----:B0----5:R-:W-:Y:S01]  /*6b90*/  HADD2.F32 R11, -RZ, R226.H0_H0 ;  /* 0x200000e2ff0b7230 */ /* 0x021fe20000004100 */
        /* <DEDUP_REMOVED lines=8> */
.L_x_232:
[----:B------:R-:W-:Y:S05]  /*6c20*/  BSYNC B1 ;  /* 0x0000000000017941 */ /* 0x000fea0003800000 */
.L_x_231:
        /* <DEDUP_REMOVED lines=9> */
.L_x_234:
[----:B------:R-:W-:Y:S05]  /*6cc0*/  BSYNC B1 ;  /* 0x0000000000017941 */ /* 0x000fea0003800000 */
.L_x_233:
        /* <DEDUP_REMOVED lines=9> */
.L_x_236:
[----:B------:R-:W-:Y:S05]  /*6d60*/  BSYNC B1 ;  /* 0x0000000000017941 */ /* 0x000fea0003800000 */
.L_x_235:
        /* <DEDUP_REMOVED lines=9> */
.L_x_238:
[----:B------:R-:W-:Y:S05]  /*6e00*/  BSYNC B1 ;  /* 0x0000000000017941 */ /* 0x000fea0003800000 */
.L_x_237:
        /* <DEDUP_REMOVED lines=9> */
.L_x_240:
[----:B------:R-:W-:Y:S05]  /*6ea0*/  BSYNC B1 ;  /* 0x0000000000017941 */ /* 0x000fea0003800000 */
.L_x_239:
        /* <DEDUP_REMOVED lines=9> */
.L_x_242:
[----:B------:R-:W-:Y:S05]  /*6f40*/  BSYNC B1 ;  /* 0x0000000000017941 */ /* 0x000fea0003800000 */
.L_x_241:
        /* <DEDUP_REMOVED lines=9> */
.L_x_244:
[----:B------:R-:W-:Y:S05]  /*6fe0*/  BSYNC B1 ;  /* 0x0000000000017941 */ /* 0x000fea0003800000 */
.L_x_243:
        /* <DEDUP_REMOVED lines=9> */
.L_x_246:
[----:B------:R-:W-:Y:S05]  /*7080*/  BSYNC B1 ;  /* 0x0000000000017941 */ /* 0x000fea0003800000 */
.L_x_245:
        /* <DEDUP_REMOVED lines=9> */
.L_x_248:
[----:B------:R-:W-:Y:S05]  /*7120*/  BSYNC B1 ;  /* 0x0000000000017941 */ /* 0x000fea0003800000 */
.L_x_247:
        /* <DEDUP_REMOVED lines=9> */
.L_x_250:
[----:B------:R-:W-:Y:S05]  /*71c0*/  BSYNC B1 ;  /* 0x0000000000017941 */ /* 0x000fea0003800000 */
.L_x_249:
        /* <DEDUP_REMOVED lines=9> */
.L_x_252:
[----:B------:R-:W-:Y:S05]  /*7260*/  BSYNC B1 ;  /* 0x0000000000017941 */ /* 0x000fea0003800000 */
.L_x_251:
        /* <DEDUP_REMOVED lines=9> */
.L_x_254:
[----:B------:R-:W-:Y:S05]  /*7300*/  BSYNC B1 ;  /* 0x0000000000017941 */ /* 0x000fea0003800000 */
.L_x_253:
        /* <DEDUP_REMOVED lines=9> */
.L_x_256:
[----:B------:R-:W-:Y:S05]  /*73a0*/  BSYNC B1 ;  /* 0x0000000000017941 */ /* 0x000fea0003800000 */
.L_x_255:
        /* <DEDUP_REMOVED lines=9> */
.L_x_258:
[----:B------:R-:W-:Y:S05]  /*7440*/  BSYNC B1 ;  /* 0x0000000000017941 */ /* 0x000fea0003800000 */
.L_x_257:
        /* <DEDUP_REMOVED lines=9> */
.L_x_260:
[----:B------:R-:W-:Y:S05]  /*74e0*/  BSYNC B1 ;  /* 0x0000000000017941 */ /* 0x000fea0003800000 */
.L_x_259:
        /* <DEDUP_REMOVED lines=9> */
.L_x_262:
[----:B------:R-:W-:Y:S05]  /*7580*/  BSYNC B1 ;  /* 0x0000000000017941 */ /* 0x000fea0003800000 */
.L_x_261:
        /* <DEDUP_REMOVED lines=9> */
.L_x_264:
[----:B------:R-:W-:Y:S05]  /*7620*/  BSYNC B1 ;  /* 0x0000000000017941 */ /* 0x000fea0003800000 */
.L_x_263:
        /* <DEDUP_REMOVED lines=9> */
.L_x_266:
[----:B------:R-:W-:Y:S05]  /*76c0*/  BSYNC B1 ;  /* 0x0000000000017941 */ /* 0x000fea0003800000 */
.L_x_265:
        /* <DEDUP_REMOVED lines=9> */
.L_x_268:
[----:B------:R-:W-:Y:S05]  /*7760*/  BSYNC B1 ;  /* 0x0000000000017941 */ /* 0x000fea0003800000 */
.L_x_267:
        /* <DEDUP_REMOVED lines=9> */
.L_x_270:
[----:B------:R-:W-:Y:S05]  /*7800*/  BSYNC B1 ;  /* 0x0000000000017941 */ /* 0x000fea0003800000 */
.L_x_269:
        /* <DEDUP_REMOVED lines=9> */
.L_x_272:
[----:B------:R-:W-:Y:S05]  /*78a0*/  BSYNC B1 ;  /* 0x0000000000017941 */ /* 0x000fea0003800000 */
.L_x_271:
        /* <DEDUP_REMOVED lines=9> */
.L_x_274:
[----:B------:R-:W-:Y:S05]  /*7940*/  BSYNC B1 ;  /* 0x0000000000017941 */ /* 0x000fea0003800000 */
.L_x_273:
        /* <DEDUP_REMOVED lines=9> */
.L_x_276:
[----:B------:R-:W-:Y:S05]  /*79e0*/  BSYNC B1 ;  /* 0x0000000000017941 */ /* 0x000fea0003800000 */
.L_x_275:
        /* <DEDUP_REMOVED lines=9> */
.L_x_278:
[----:B------:R-:W-:Y:S05]  /*7a80*/  BSYNC B1 ;  /* 0x0000000000017941 */ /* 0x000fea0003800000 */
.L_x_277:
        /* <DEDUP_REMOVED lines=9> */
.L_x_280:
[----:B------:R-:W-:Y:S05]  /*7b20*/  BSYNC B1 ;  /* 0x0000000000017941 */ /* 0x000fea0003800000 */
.L_x_279:
        /* <DEDUP_REMOVED lines=9> */
.L_x_282:
[----:B------:R-:W-:Y:S05]  /*7bc0*/  BSYNC B1 ;  /* 0x0000000000017941 */ /* 0x000fea0003800000 */
.L_x_281:
        /* <DEDUP_REMOVED lines=9> */
.L_x_284:
[----:B------:R-:W-:Y:S05]  /*7c60*/  BSYNC B1 ;  /* 0x0000000000017941 */ /* 0x000fea0003800000 */
.L_x_283:
        /* <DEDUP_REMOVED lines=9> */
.L_x_286:
[----:B------:R-:W-:Y:S05]  /*7d00*/  BSYNC B1 ;  /* 0x0000000000017941 */ /* 0x000fea0003800000 */
.L_x_285:
        /* <DEDUP_REMOVED lines=9> */
.L_x_288:
[----:B------:R-:W-:Y:S05]  /*7da0*/  BSYNC B1 ;  /* 0x0000000000017941 */ /* 0x000fea0003800000 */
.L_x_287:
        /* <DEDUP_REMOVED lines=9> */
.L_x_290:
[----:B------:R-:W-:Y:S05]  /*7e40*/  BSYNC B1 ;  /* 0x0000000000017941 */ /* 0x000fea0003800000 */
.L_x_289:
        /* <DEDUP_REMOVED lines=9> */
.L_x_292:
[----:B------:R-:W-:Y:S05]  /*7ee0*/  BSYNC B1 ;  /* 0x0000000000017941 */ /* 0x000fea0003800000 */
.L_x_291:
        /* <DEDUP_REMOVED lines=9> */
.L_x_294:
[----:B------:R-:W-:Y:S05]  /*7f80*/  BSYNC B1 ;  /* 0x0000000000017941 */ /* 0x000fea0003800000 */
.L_x_293:
        /* <DEDUP_REMOVED lines=9> */
.L_x_296:
[----:B------:R-:W-:Y:S05]  /*8020*/  BSYNC B1 ;  /* 0x0000000000017941 */ /* 0x000fea0003800000 */
.L_x_295:
        /* <DEDUP_REMOVED lines=9> */
.L_x_298:
[----:B------:R-:W-:Y:S05]  /*80c0*/  BSYNC B1 ;  /* 0x0000000000017941 */ /* 0x000fea0003800000 */
.L_x_297:
        /* <DEDUP_REMOVED lines=9> */
.L_x_300:
[----:B------:R-:W-:Y:S05]  /*8160*/  BSYNC B1 ;  /* 0x0000000000017941 */ /* 0x000fea0003800000 */
.L_x_299:
        /* <DEDUP_REMOVED lines=9> */
.L_x_302:
[----:B------:R-:W-:Y:S05]  /*8200*/  BSYNC B1 ;  /* 0x0000000000017941 */ /* 0x000fea0003800000 */
.L_x_301:
        /* <DEDUP_REMOVED lines=9> */
.L_x_304:
[----:B------:R-:W-:Y:S05]  /*82a0*/  BSYNC B1 ;  /* 0x0000000000017941 */ /* 0x000fea0003800000 */
.L_x_303:
        /* <DEDUP_REMOVED lines=9> */
.L_x_306:
[----:B------:R-:W-:Y:S05]  /*8340*/  BSYNC B1 ;  /* 0x0000000000017941 */ /* 0x000fea0003800000 */
.L_x_305:
        /* <DEDUP_REMOVED lines=9> */
.L_x_308:
[----:B------:R-:W-:Y:S05]  /*83e0*/  BSYNC B1 ;  /* 0x0000000000017941 */ /* 0x000fea0003800000 */
.L_x_307:
        /* <DEDUP_REMOVED lines=9> */
.L_x_310:
[----:B------:R-:W-:Y:S05]  /*8480*/  BSYNC B1 ;  /* 0x0000000000017941 */ /* 0x000fea0003800000 */
.L_x_309:
        /* <DEDUP_REMOVED lines=9> */
.L_x_312:
[----:B------:R-:W-:Y:S05]  /*8520*/  BSYNC B1 ;  /* 0x0000000000017941 */ /* 0x000fea0003800000 */
.L_x_311:
        /* <DEDUP_REMOVED lines=9> */
.L_x_314:
[----:B------:R-:W-:Y:S05]  /*85c0*/  BSYNC B1 ;  /* 0x0000000000017941 */ /* 0x000fea0003800000 */
.L_x_313:
        /* <DEDUP_REMOVED lines=9> */
.L_x_316:
[----:B------:R-:W-:Y:S05]  /*8660*/  BSYNC B1 ;  /* 0x0000000000017941 */ /* 0x000fea0003800000 */
.L_x_315:
        /* <DEDUP_REMOVED lines=9> */
.L_x_318:
[----:B------:R-:W-:Y:S05]  /*8700*/  BSYNC B1 ;  /* 0x0000000000017941 */ /* 0x000fea0003800000 */
.L_x_317:
        /* <DEDUP_REMOVED lines=9> */
.L_x_320:
[----:B------:R-:W-:Y:S05]  /*87a0*/  BSYNC B1 ;  /* 0x0000000000017941 */ /* 0x000fea0003800000 */
.L_x_319:
        /* <DEDUP_REMOVED lines=9> */
.L_x_322:
[----:B------:R-:W-:Y:S05]  /*8840*/  BSYNC B1 ;  /* 0x0000000000017941 */ /* 0x000fea0003800000 */
.L_x_321:
        /* <DEDUP_REMOVED lines=9> */
.L_x_324:
[----:B------:R-:W-:Y:S05]  /*88e0*/  BSYNC B1 ;  /* 0x0000000000017941 */ /* 0x000fea0003800000 */
.L_x_323:
        /* <DEDUP_REMOVED lines=9> */
.L_x_326:
[----:B------:R-:W-:Y:S05]  /*8980*/  BSYNC B1 ;  /* 0x0000000000017941 */ /* 0x000fea0003800000 */
.L_x_325:
        /* <DEDUP_REMOVED lines=9> */
.L_x_328:
[----:B------:R-:W-:Y:S05]  /*8a20*/  BSYNC B1 ;  /* 0x0000000000017941 */ /* 0x000fea0003800000 */
.L_x_327:
        /* <DEDUP_REMOVED lines=9> */
.L_x_330:
[----:B------:R-:W-:Y:S05]  /*8ac0*/  BSYNC B1 ;  /* 0x0000000000017941 */ /* 0x000fea0003800000 */
.L_x_329:
        /* <DEDUP_REMOVED lines=9> */
.L_x_332:
[----:B------:R-:W-:Y:S05]  /*8b60*/  BSYNC B1 ;  /* 0x0000000000017941 */ /* 0x000fea0003800000 */
.L_x_331:
        /* <DEDUP_REMOVED lines=9> */
.L_x_334:
[----:B------:R-:W-:Y:S05]  /*8c00*/  BSYNC B1 ;  /* 0x0000000000017941 */ /* 0x000fea0003800000 */
.L_x_333:
        /* <DEDUP_REMOVED lines=9> */
.L_x_336:
[----:B------:R-:W-:Y:S05]  /*8ca0*/  BSYNC B1 ;  /* 0x0000000000017941 */ /* 0x000fea0003800000 */
.L_x_335:
        /* <DEDUP_REMOVED lines=9> */
.L_x_338:
[----:B------:R-:W-:Y:S05]  /*8d40*/  BSYNC B1 ;  /* 0x0000000000017941 */ /* 0x000fea0003800000 */
.L_x_337:
        /* <DEDUP_REMOVED lines=9> */
.L_x_340:
[----:B------:R-:W-:Y:S05]  /*8de0*/  BSYNC B1 ;  /* 0x0000000000017941 */ /* 0x000fea0003800000 */
.L_x_339:
        /* <DEDUP_REMOVED lines=9> */
.L_x_342:
[----:B------:R-:W-:Y:S05]  /*8e80*/  BSYNC B1 ;  /* 0x0000000000017941 */ /* 0x000fea0003800000 */
.L_x_341:
        /* <DEDUP_REMOVED lines=9> */
.L_x_344:
[----:B------:R-:W-:Y:S05]  /*8f20*/  BSYNC B1 ;  /* 0x0000000000017941 */ /* 0x000fea0003800000 */
.L_x_343:
        /* <DEDUP_REMOVED lines=9> */
.L_x_346:
[----:B------:R-:W-:Y:S05]  /*8fc0*/  BSYNC B1 ;  /* 0x0000000000017941 */ /* 0x000fea0003800000 */
.L_x_345:
        /* <DEDUP_REMOVED lines=9> */
.L_x_348:
[----:B------:R-:W-:Y:S05]  /*9060*/  BSYNC B1 ;  /* 0x0000000000017941 */ /* 0x000fea0003800000 */
.L_x_347:
        /* <DEDUP_REMOVED lines=9> */
.L_x_350:
[----:B------:R-:W-:Y:S05]  /*9100*/  BSYNC B1 ;  /* 0x0000000000017941 */ /* 0x000fea0003800000 */
.L_x_349:
        /* <DEDUP_REMOVED lines=9> */
.L_x_352:
[----:B------:R-:W-:Y:S05]  /*91a0*/  BSYNC B1 ;  /* 0x0000000000017941 */ /* 0x000fea0003800000 */
.L_x_351:
        /* <DEDUP_REMOVED lines=9> */
.L_x_354:
[----:B------:R-:W-:Y:S05]  /*9240*/  BSYNC B1 ;  /* 0x0000000000017941 */ /* 0x000fea0003800000 */
.L_x_353:
        /* <DEDUP_REMOVED lines=9> */
.L_x_356:
[----:B------:R-:W-:Y:S05]  /*92e0*/  BSYNC B1 ;  /* 0x0000000000017941 */ /* 0x000fea0003800000 */
.L_x_355:
        /* <DEDUP_REMOVED lines=9> */
.L_x_358:
[----:B------:R-:W-:Y:S05]  /*9380*/  BSYNC B1 ;  /* 0x0000000000017941 */ /* 0x000fea0003800000 */
.L_x_357:
        /* <DEDUP_REMOVED lines=9> */
.L_x_360:
[----:B------:R-:W-:Y:S05]  /*9420*/  BSYNC B1 ;  /* 0x0000000000017941 */ /* 0x000fea0003800000 */
.L_x_359:
        /* <DEDUP_REMOVED lines=9> */
.L_x_362:
[----:B------:R-:W-:Y:S05]  /*94c0*/  BSYNC B1 ;  /* 0x0000000000017941 */ /* 0x000fea0003800000 */
.L_x_361:
        /* <DEDUP_REMOVED lines=9> */
.L_x_364:
[----:B------:R-:W-:Y:S05]  /*9560*/  BSYNC B1 ;  /* 0x0000000000017941 */ /* 0x000fea0003800000 */
.L_x_363:
        /* <DEDUP_REMOVED lines=9> */
.L_x_366:
[----:B------:R-:W-:Y:S05]  /*9600*/  BSYNC B1 ;  /* 0x0000000000017941 */ /* 0x000fea0003800000 */
.L_x_365:
        /* <DEDUP_REMOVED lines=9> */
.L_x_368:
[----:B------:R-:W-:Y:S05]  /*96a0*/  BSYNC B1 ;  /* 0x0000000000017941 */ /* 0x000fea0003800000 */
.L_x_367:
        /* <DEDUP_REMOVED lines=9> */
.L_x_370:
[----:B------:R-:W-:Y:S05]  /*9740*/  BSYNC B1 ;  /* 0x0000000000017941 */ /* 0x000fea0003800000 */
.L_x_369:
        /* <DEDUP_REMOVED lines=9> */
.L_x_372:
[----:B------:R-:W-:Y:S05]  /*97e0*/  BSYNC B1 ;  /* 0x0000000000017941 */ /* 0x000fea0003800000 */
.L_x_371:
        /* <DEDUP_REMOVED lines=9> */
.L_x_374:
[----:B------:R-:W-:Y:S05]  /*9880*/  BSYNC B1 ;  /* 0x0000000000017941 */ /* 0x000fea0003800000 */
.L_x_373:
        /* <DEDUP_REMOVED lines=9> */
.L_x_376:
[----:B------:R-:W-:Y:S05]  /*9920*/  BSYNC B1 ;  /* 0x0000000000017941 */ /* 0x000fea0003800000 */
.L_x_375:
        /* <DEDUP_REMOVED lines=9> */
.L_x_378:
[----:B------:R-:W-:Y:S05]  /*99c0*/  BSYNC B1 ;  /* 0x0000000000017941 */ /* 0x000fea0003800000 */
.L_x_377:
        /* <DEDUP_REMOVED lines=9> */
.L_x_380:
[----:B------:R-:W-:Y:S05]  /*9a60*/  BSYNC B1 ;  /* 0x0000000000017941 */ /* 0x000fea0003800000 */
.L_x_379:
        /* <DEDUP_REMOVED lines=9> */
.L_x_382:
[----:B------:R-:W-:Y:S05]  /*9b00*/  BSYNC B1 ;  /* 0x0000000000017941 */ /* 0x000fea0003800000 */
.L_x_381:
        /* <DEDUP_REMOVED lines=9> */
.L_x_384:
[----:B------:R-:W-:Y:S05]  /*9ba0*/  BSYNC B1 ;  /* 0x0000000000017941 */ /* 0x000fea0003800000 */
.L_x_383:
        /* <DEDUP_REMOVED lines=9> */
.L_x_386:
[----:B------:R-:W-:Y:S05]  /*9c40*/  BSYNC B1 ;  /* 0x0000000000017941 */ /* 0x000fea0003800000 */
.L_x_385:
        /* <DEDUP_REMOVED lines=9> */
.L_x_388:
[----:B------:R-:W-:Y:S05]  /*9ce0*/  BSYNC B1 ;  /* 0x0000000000017941 */ /* 0x000fea0003800000 */
.L_x_387:
        /* <DEDUP_REMOVED lines=9> */
.L_x_390:
[----:B------:R-:W-:Y:S05]  /*9d80*/  BSYNC B1 ;  /* 0x0000000000017941 */ /* 0x000fea0003800000 */
.L_x_389:
        /* <DEDUP_REMOVED lines=9> */
.L_x_392:
[----:B------:R-:W-:Y:S05]  /*9e20*/  BSYNC B1 ;  /* 0x0000000000017941 */ /* 0x000fea0003800000 */
.L_x_391:
        /* <DEDUP_REMOVED lines=9> */
.L_x_394:
[----:B------:R-:W-:Y:S05]  /*9ec0*/  BSYNC B1 ;  /* 0x0000000000017941 */ /* 0x000fea0003800000 */
.L_x_393:
        /* <DEDUP_REMOVED lines=9> */
.L_x_396:
[----:B------:R-:W-:Y:S05]  /*9f60*/  BSYNC B1 ;  /* 0x0000000000017941 */ /* 0x000fea0003800000 */
.L_x_395:
        /* <DEDUP_REMOVED lines=9> */
.L_x_398:
[----:B------:R-:W-:Y:S05]  /*a000*/  BSYNC B1 ;  /* 0x0000000000017941 */ /* 0x000fea0003800000 */
.L_x_397:
        /* <DEDUP_REMOVED lines=9> */
.L_x_400:
[----:B------:R-:W-:Y:S05]  /*a0a0*/  BSYNC B1 ;  /* 0x0000000000017941 */ /* 0x000fea0003800000 */
.L_x_399:
        /* <DEDUP_REMOVED lines=9> */
.L_x_402:
[----:B------:R-:W-:Y:S05]  /*a140*/  BSYNC B1 ;  /* 0x0000000000017941 */ /* 0x000fea0003800000 */
.L_x_401:
        /* <DEDUP_REMOVED lines=9> */
.L_x_404:
[----:B------:R-:W-:Y:S05]  /*a1e0*/  BSYNC B1 ;  /* 0x0000000000017941 */ /* 0x000fea0003800000 */
.L_x_403:
        /* <DEDUP_REMOVED lines=9> */
.L_x_406:
[----:B------:R-:W-:Y:S05]  /*a280*/  BSYNC B1 ;  /* 0x0000000000017941 */ /* 0x000fea0003800000 */
.L_x_405:
        /* <DEDUP_REMOVED lines=9> */
.L_x_408:
[----:B------:R-:W-:Y:S05]  /*a320*/  BSYNC B1 ;  /* 0x0000000000017941 */ /* 0x000fea0003800000 */
.L_x_407:
[----:B0-2--5:R-:W-:Y:S01]  /*a330*/  HADD2.F32 R7, -RZ, R226.H0_H0 ;  /* 0x200000e2ff077230 */ /* 0x025fe20000004100 */
        /* <DEDUP_REMOVED lines=8> */
.L_x_410:
[----:B------:R-:W-:Y:S05]  /*a3c0*/  BSYNC B1 ;  /* 0x0000000000017941 */ /* 0x000fea0003800000 */
.L_x_409:
[----:B------:R-:W-:Y:S05]  /*a3d0*/  @!P1 BRA `(.L_x_411) ;  /* 0x0000003400d09947 */ /* 0x000fea0003800000 */
[----:B-----5:R-:W-:-:S05]  /*a3e0*/  HADD2.F32 R3, -RZ, R226.H0_H0 ;  /* 0x200000e2ff037230 */ /* 0x020fca0000004100 */
[----:B------:R-:W-:-:S04]  /*a3f0*/  FMUL R0, R3, R216 ;  /* 0x000000d803007220 */ /* 0x000fc80000400000 */
[----:B------:R-:W-:-:S05]  /*a400*/  FFMA R0, R119, R217, R0 ;  /* 0x000000d977007223 */ /* 0x000fca0000000000 */
[----:B------:R-:W-:-:S05]  /*a410*/  F2FP.F16.F32.PACK_AB R0, RZ, R0 ;  /* 0x00000000ff00723e */ /* 0x000fca00000000ff */
[----:B------:R0:W-:Y:S01]  /*a420*/  STG.E.U16 desc[UR36][R4.64+0x172], R0 ;  /* 0x0001720004007986 */ /* 0x0001e2000c101524 */
[----:B------:R-:W-:Y:S05]  /*a430*/  BRA `(.L_x_411) ;  /* 0x0000003400b87947 */ /* 0x000fea0003800000 */
.L_x_30:
[----:B------:R-:W-:Y:S01]  /*a440*/  ULDC.64 UR6, c[0x0][0x5c0] ;  /* 0x0001700000067ab9 */ /* 0x000fe20000000a00 */
[-C--:B------:R-:W-:Y:S01]  /*a450*/  FMUL R120, R120, R217.reuse ;  /* 0x000000d978787220 */ /* 0x080fe20000400000 */
[----:B------:R-:W-:Y:S01]  /*a460*/  LEA R4, P1, R6, UR6, 0x1 ;  /* 0x0000000606047c11 */ /* 0x000fe2000f8208ff */
[-C--:B------:R-:W-:Y:S01]  /*a470*/  FMUL R121, R121, R217.reuse ;  /* 0x000000d979797220 */ /* 0x080fe20000400000 */
[----:B------:R-:W-:Y:S01]  /*a480*/  ISETP.GT.AND P2, PT, R0, 0x8, PT ;  /* 0x000000080000780c */ /* 0x000fe20003f44270 */
[----:B------:R-:W-:Y:S01]  /*a490*/  USHF.L.U64.HI UR6, UR4, 0x4, UR5 ;  /* 0x0000000404067899 */ /* 0x000fe20008010205 */
[----:B------:R-:W-:Y:S01]  /*a4a0*/  F2FP.F16.F32.PACK_AB R120, RZ, R120 ;  /* 0x00000078ff78723e */ /* 0x000fe200000000ff */
[-C--:B------:R-:W-:Y:S01]  /*a4b0*/  FMUL R122, R122, R217.reuse ;  /* 0x000000d97a7a7220 */ /* 0x080fe20000400000 */
[----:B------:R-:W-:Y:S01]  /*a4c0*/  LEA.HI.X R5, R6, UR7, R223, 0x1, P1 ;  /* 0x0000000706057c11 */ /* 0x000fe200088f0cdf */
[----:B------:R-:W-:Y:S01]  /*a4d0*/  USHF.L.U32 UR7, UR4, 0x4, URZ ;  /* 0x0000000404077899 */ /* 0x000fe2000800063f */
[----:B------:R-:W-:Y:S01]  /*a4e0*/  ISETP.GT.AND P1, PT, R3, 0x1, P3 ;  /* 0x000000010300780c */ /* 0x000fe20001f24270 */
[-C--:B------:R-:W-:Y:S01]  /*a4f0*/  FMUL R123, R123, R217.reuse ;  /* 0x000000d97b7b7220 */ /* 0x080fe20000400000 */
[C---:B------:R-:W-:Y:S01]  /*a500*/  ISETP.GT.AND P4, PT, R3.reuse, RZ, P2 ;  /* 0x000000ff0300720c */ /* 0x040fe20001784270 */
[----:B------:R-:W-:Y:S01]  /*a510*/  @P0 STG.E.U16 desc[UR36][R4.64], R120 ;  /* 0x0000007804000986 */ /* 0x000fe2000c101524 */
[----:B------:R-:W-:Y:S01]  /*a520*/  ISETP.GT.AND P0, PT, R3, 0x1, P2 ;  /* 0x000000010300780c */ /* 0x000fe20001704270 */
[-C--:B------:R-:W-:Y:S01]  /*a530*/  FMUL R124, R124, R217.reuse ;  /* 0x000000d97c7c7220 */ /* 0x080fe20000400000 */
[----:B------:R-:W-:Y:S01]  /*a540*/  IADD3 R6, P5, R4, UR7, RZ ;  /* 0x0000000704067c10 */ /* 0x000fe2000ffbe0ff */
[----:B------:R-:W-:Y:S01]  /*a550*/  FMUL R125, R125, R217 ;  /* 0x000000d97d7d7220 */ /* 0x000fe20000400000 */
[----:B------:R-:W-:Y:S01]  /*a560*/  F2FP.F16.F32.PACK_AB R121, RZ, R121 ;  /* 0x00000079ff79723e */ /* 0x000fe200000000ff */
[-C--:B------:R-:W-:Y:S01]  /*a570*/  FMUL R126, R126, R217.reuse ;  /* 0x000000d97e7e7220 */ /* 0x080fe20000400000 */
[----:B------:R-:W-:Y:S01]  /*a580*/  F2FP.F16.F32.PACK_AB R122, RZ, R122 ;  /* 0x0000007aff7a723e */ /* 0x000fe200000000ff */
[----:B------:R-:W-:Y:S01]  /*a590*/  FMUL R127, R127, R217 ;  /* 0x000000d97f7f7220 */ /* 0x000fe20000400000 */
[----:B------:R-:W-:Y:S01]  /*a5a0*/  IADD3.X R7, R5, UR6, RZ, P5, !PT ;  /* 0x0000000605077c10 */ /* 0x000fe2000affe4ff */
[----:B------:R-:W-:Y:S01]  /*a5b0*/  @P1 STG.E.U16 desc[UR36][R4.64+0x2], R121 ;  /* 0x0000027904001986 */ /* 0x000fe2000c101524 */
[----:B------:R-:W-:Y:S01]  /*a5c0*/  F2FP.F16.F32.PACK_AB R123, RZ, R123 ;  /* 0x0000007bff7b723e */ /* 0x000fe200000000ff */
[-C--:B------:R-:W-:Y:S01]  /*a5d0*/  FMUL R128, R128, R217.reuse ;  /* 0x000000d980807220 */ /* 0x080fe20000400000 */
[C---:B------:R-:W-:Y:S01]  /*a5e0*/  ISETP.GT.AND P5, PT, R3.reuse, 0x9, P3 ;  /* 0x000000090300780c */ /* 0x040fe20001fa4270 */
[----:B------:R-:W-:Y:S01]  /*a5f0*/  @P4 STG.E.U16 desc[UR36][R6.64], R122 ;  /* 0x0000007a06004986 */ /* 0x000fe2000c101524 */
[----:B------:R-:W-:Y:S01]  /*a600*/  ISETP.GT.AND P4, PT, R3, 0x8, P3 ;  /* 0x000000080300780c */ /* 0x000fe20001f84270 */
[-C--:B------:R-:W-:Y:S01]  /*a610*/  FMUL R129, R129, R217.reuse ;  /* 0x000000d981817220 */ /* 0x080fe20000400000 */
[C---:B------:R-:W-:Y:S01]  /*a620*/  ISETP.GT.AND P1, PT, R3.reuse, 0x8, P2 ;  /* 0x000000080300780c */ /* 0x040fe20001724270 */
[----:B------:R-:W-:Y:S01]  /*a630*/  @P0 STG.E.U16 desc[UR36][R6.64+0x2], R123 ;  /* 0x0000027b06000986 */ /* 0x000fe2000c101524 */
[----:B------:R-:W-:Y:S01]  /*a640*/  ISETP.GT.AND P0, PT, R3, 0x9, P2 ;  /* 0x000000090300780c */ /* 0x000fe20001704270 */
[-C--:B------:R-:W-:Y:S01]  /*a650*/  FMUL R130, R130, R217.reuse ;  /* 0x000000d982827220 */ /* 0x080fe20000400000 */
[----:B------:R-:W-:Y:S01]  /*a660*/  F2FP.F16.F32.PACK_AB R124, RZ, R124 ;  /* 0x0000007cff7c723e */ /* 0x000fe200000000ff */
[----:B------:R-:W-:Y:S01]  /*a670*/  FMUL R131, R131, R217 ;  /* 0x000000d983837220 */ /* 0x000fe20000400000 */
[----:B------:R-:W-:Y:S01]  /*a680*/  F2FP.F16.F32.PACK_AB R125, RZ, R125 ;  /* 0x0000007dff7d723e */ /* 0x000fe200000000ff */
[-C--:B------:R-:W-:Y:S01]  /*a690*/  FMUL R132, R132, R217.reuse ;  /* 0x000000d984847220 */ /* 0x080fe20000400000 */
[----:B------:R-:W-:Y:S01]  /*a6a0*/  F2FP.F16.F32.PACK_AB R126, RZ, R126 ;  /* 0x0000007eff7e723e */ /* 0x000fe200000000ff */
[----:B------:R-:W-:Y:S01]  /*a6b0*/  FMUL R133, R133, R217 ;  /* 0x000000d985857220 */ /* 0x000fe20000400000 */
[----:B------:R-:W-:Y:S01]  /*a6c0*/  F2FP.F16.F32.PACK_AB R127, RZ, R127 ;  /* 0x0000007fff7f723e */ /* 0x000fe200000000ff */
[----:B------:R-:W-:Y:S01]  /*a6d0*/  @P4 STG.E.U16 desc[UR36][R4.64+0x10], R124 ;  /* 0x0000107c04004986 */ /* 0x000fe2000c101524 */
[----:B------:R-:W-:Y:S01]  /*a6e0*/  ISETP.GT.AND P4, PT, R3, 0x10, P3 ;  /* 0x000000100300780c */ /* 0x000fe20001f84270 */
[----:B------:R-:W-:Y:S01]  /*a6f0*/  FMUL R134, R134, R217 ;  /* 0x000000d986867220 */ /* 0x000fe20000400000 */
[----:B------:R-:W-:Y:S01]  /*a700*/  F2FP.F16.F32.PACK_AB R128, RZ, R128 ;  /* 0x00000080ff80723e */ /* 0x000fe200000000ff */
[----:B------:R-:W-:Y:S01]  /*a710*/  @P5 STG.E.U16 desc[UR36][R4.64+0x12], R125 ;  /* 0x0000127d04005986 */ /* 0x000fe2000c101524 */
[----:B------:R-:W-:Y:S01]  /*a720*/  F2FP.F16.F32.PACK_AB R129, RZ, R129 ;  /* 0x00000081ff81723e */ /* 0x000fe200000000ff */
[-C--:B------:R-:W-:Y:S01]  /*a730*/  FMUL R135, R135, R217.reuse ;  /* 0x000000d987877220 */ /* 0x080fe20000400000 */
[C---:B------:R-:W-:Y:S01]  /*a740*/  ISETP.GT.AND P5, PT, R3.reuse, 0x11, P2 ;  /* 0x000000110300780c */ /* 0x040fe200017a4270 */
[----:B------:R-:W-:Y:S01]  /*a750*/  @P1 STG.E.U16 desc[UR36][R6.64+0x10], R126 ;  /* 0x0000107e06001986 */ /* 0x000fe2000c101524 */
[C---:B------:R-:W-:Y:S01]  /*a760*/  ISETP.GT.AND P1, PT, R3.reuse, 0x10, P2 ;  /* 0x000000100300780c */ /* 0x040fe20001724270 */
[-C--:B------:R-:W-:Y:S01]  /*a770*/  FMUL R136, R136, R217.reuse ;  /* 0x000000d988887220 */ /* 0x080fe20000400000 */
[----:B------:R-:W-:Y:S01]  /*a780*/  F2FP.F16.F32.PACK_AB R130, RZ, R130 ;  /* 0x00000082ff82723e */ /* 0x000fe200000000ff */
[----:B------:R-:W-:Y:S01]  /*a790*/  @P0 STG.E.U16 desc[UR36][R6.64+0x12], R127 ;  /* 0x0000127f06000986 */ /* 0x000fe2000c101524 */
[----:B------:R-:W-:Y:S01]  /*a7a0*/  ISETP.GT.AND P0, PT, R3, 0x11, P3 ;  /* 0x000000110300780c */ /* 0x000fe20001f04270 */
[----:B------:R-:W-:Y:S01]  /*a7b0*/  FMUL R137, R137, R217 ;  /* 0x000000d989897220 */ /* 0x000fe20000400000 */
[----:B------:R-:W-:Y:S01]  /*a7c0*/  F2FP.F16.F32.PACK_AB R131, RZ, R131 ;  /* 0x00000083ff83723e */ /* 0x000fe200000000ff */
        /* <DEDUP_REMOVED lines=64> */
[-C--:B------:R-:W-:Y:S01]  /*abd0*/  FMUL R156, R156, R217.reuse ;  /* 0x000000d99c9c7220 */ /* 0x080fe20000400000 */
[----:B------:R-:W-:Y:S01]  /*abe0*/  F2FP.F16.F32.PACK_AB R150, RZ, R150 ;  /* 0x00000096ff96723e */ /* 0x000fe200000000ff */
[----:B------:R-:W-:Y:S01]  /*abf0*/  FMUL R157, R157, R217 ;  /* 0x000000d99d9d7220 */ /* 0x000fe20000400000 */
[----:B------:R-:W-:Y:S01]  /*ac00*/  F2FP.F16.F32.PACK_AB R151, RZ, R151 ;  /* 0x00000097ff97723e */ /* 0x000fe200000000ff */
        /* <DEDUP_REMOVED lines=196> */
[----:B------:R-:W-:Y:S01]  /*b850*/  FMUL R214, R214, R217 ;  /* 0x000000d9d6d67220 */ /* 0x000fe20000400000 */
[----:B------:R-:W-:Y:S01]  /*b860*/  F2FP.F16.F32.PACK_AB R208, RZ, R208 ;  /* 0x000000d0ffd0723e */ /* 0x000fe200000000ff */
[----:B------:R-:W-:Y:S01]  /*b870*/  @P4 STG.E.U16 desc[UR36][R4.64+0x100], R184 ;  /* 0x000100b804004986 */ /* 0x000fe2000c101524 */
[C---:B------:R-:W-:Y:S01]  /*b880*/  ISETP.GT.AND P4, PT, R3.reuse, 0x81, P2 ;  /* 0x000000810300780c */ /* 0x040fe20001784270 */
[----:B------:R-:W-:Y:S01]  /*b890*/  IMAD.U32 R9, RZ, RZ, UR4 ;  /* 0x00000004ff097e24 */ /* 0x000fe2000f8e00ff */
[----:B------:R-:W-:Y:S01]  /*b8a0*/  F2FP.F16.F32.PACK_AB R209, RZ, R209 ;  /* 0x000000d1ffd1723e */ /* 0x000fe200000000ff */
[----:B------:R-:W-:Y:S01]  /*b8b0*/  @P5 STG.E.U16 desc[UR36][R4.64+0x102], R185 ;  /* 0x000102b904005986 */ /* 0x000fe2000c101524 */
[----:B------:R-:W-:Y:S01]  /*b8c0*/  ISETP.GT.AND P5, PT, R3, 0x88, P3 ;  /* 0x000000880300780c */ /* 0x000fe20001fa4270 */
        /* <DEDUP_REMOVED lines=9> */
[C---:B------:R-:W-:Y:S01]  /*b960*/  ISETP.GT.AND P4, PT, R3.reuse, 0x89, P2 ;  /* 0x000000890300780c */ /* 0x040fe20001784270 */
[----:B------:R-:W-:Y:S01]  /*b970*/  FMUL R26, R26, R217 ;  /* 0x000000d91a1a7220 */ /* 0x000fe20000400000 */
[----:B------:R-:W-:Y:S01]  /*b980*/  F2FP.F16.F32.PACK_AB R213, RZ, R213 ;  /* 0x000000d5ffd5723e */ /* 0x000fe200000000ff */
[----:B------:R-:W-:Y:S01]  /*b990*/  @P5 STG.E.U16 desc[UR36][R4.64+0x110], R188 ;  /* 0x000110bc04005986 */ /* 0x000fe2000c101524 */
[----:B------:R-:W-:Y:S01]  /*b9a0*/  ISETP.GT.AND P5, PT, R3, 0x90, P2 ;  /* 0x000000900300780c */ /* 0x000fe200017a4270 */
        /* <DEDUP_REMOVED lines=92> */
[----:B------:R-:W-:Y:S01]  /*bf70*/  @P1 STG.E.U16 desc[UR36][R6.64+0x152], R207 ;  /* 0x000152cf06001986 */ /* 0x000fe2000c101524 */
[----:B------:R-:W-:Y:S01]  /*bf80*/  ISETP.GT.AND P1, PT, R0, 0x80, PT ;  /* 0x000000800000780c */ /* 0x000fe20003f24270 */
        /* <DEDUP_REMOVED lines=19> */
[C---:B------:R-:W-:Y:S01]  /*c0c0*/  ISETP.GT.AND P3, PT, R3.reuse, 0xb9, P3 ;  /* 0x000000b90300780c */ /* 0x040fe20001f64270 */
[----:B------:R-:W-:Y:S01]  /*c0d0*/  @P5 STG.E.U16 desc[UR36][R6.64+0x162], R211 ;  /* 0x000162d306005986 */ /* 0x000fe2000c101524 */
[C---:B------:R-:W-:Y:S01]  /*c0e0*/  ISETP.GT.AND P5, PT, R3.reuse, 0xb8, P2 ;  /* 0x000000b80300780c */ /* 0x040fe200017a4270 */
[-C--:B------:R-:W-:Y:S01]  /*c0f0*/  FMUL R62, R62, R217.reuse ;  /* 0x000000d93e3e7220 */ /* 0x080fe20000400000 */
[----:B------:R-:W-:Y:S01]  /*c100*/  ISETP.GT.AND P2, PT, R3, 0xb9, P2 ;  /* 0x000000b90300780c */ /* 0x000fe20001744270 */
[-C--:B------:R-:W-:Y:S01]  /*c110*/  FMUL R63, R63, R217.reuse ;  /* 0x000000d93f3f7220 */ /* 0x080fe20000400000 */
[----:B------:R-:W-:Y:S01]  /*c120*/  F2FP.F16.F32.PACK_AB R56, RZ, R56 ;  /* 0x00000038ff38723e */ /* 0x000fe200000000ff */
[----:B------:R-:W-:Y:S01]  /*c130*/  FMUL R64, R64, R217 ;  /* 0x000000d940407220 */ /* 0x000fe20000400000 */
[----:B------:R-:W-:Y:S01]  /*c140*/  F2FP.F16.F32.PACK_AB R57, RZ, R57 ;  /* 0x00000039ff39723e */ /* 0x000fe200000000ff */
[----:B------:R-:W-:Y:S01]  /*c150*/  FMUL R65, R65, R217 ;  /* 0x000000d941417220 */ /* 0x000fe20000400000 */
[----:B------:R-:W-:Y:S01]  /*c160*/  F2FP.F16.F32.PACK_AB R58, RZ, R58 ;  /* 0x0000003aff3a723e */ /* 0x000fe200000000ff */
[----:B------:R-:W-:Y:S01]  /*c170*/  @P4 STG.E.U16 desc[UR36][R4.64+0x170], R212 ;  /* 0x000170d404004986 */ /* 0x000fe2000c101524 */
[----:B------:R-:W-:Y:S01]  /*c180*/  LEA R8, P4, R9, R4, 0x8 ;  /* 0x0000000409087211 */ /* 0x000fe200078840ff */
[----:B------:R-:W-:Y:S01]  /*c190*/  IMAD.U32 R9, RZ, RZ, UR5 ;  /* 0x00000005ff097e24 */ /* 0x000fe2000f8e00ff */
[----:B------:R-:W-:Y:S01]  /*c1a0*/  F2FP.F16.F32.PACK_AB R59, RZ, R59 ;  /* 0x0000003bff3b723e */ /* 0x000fe200000000ff */
[----:B------:R0:W-:Y:S01]  /*c1b0*/  @P3 STG.E.U16 desc[UR36][R4.64+0x172], R213 ;  /* 0x000172d504003986 */ /* 0x0001e2000c101524 */
[C---:B------:R-:W-:Y:S01]  /*c1c0*/  ISETP.GT.AND P3, PT, R3.reuse, 0x1, P1 ;  /* 0x000000010300780c */ /* 0x040fe20000f64270 */
[-C--:B------:R-:W-:Y:S01]  /*c1d0*/  FMUL R66, R66, R217.reuse ;  /* 0x000000d942427220 */ /* 0x080fe20000400000 */
[----:B------:R-:W-:Y:S01]  /*c1e0*/  F2FP.F16.F32.PACK_AB R60, RZ, R60 ;  /* 0x0000003cff3c723e */ /* 0x000fe200000000ff */
[----:B------:R-:W-:Y:S01]  /*c1f0*/  @P5 STG.E.U16 desc[UR36][R6.64+0x170], R214 ;  /* 0x000170d606005986 */ /* 0x000fe2000c101524 */
[----:B------:R-:W-:Y:S01]  /*c200*/  ISETP.GT.AND P5, PT, R3, RZ, P1 ;  /* 0x000000ff0300720c */ /* 0x000fe20000fa4270 */
[----:B------:R-:W-:Y:S01]  /*c210*/  FMUL R67, R67, R217 ;  /* 0x000000d943437220 */ /* 0x000fe20000400000 */
[----:B------:R-:W-:Y:S01]  /*c220*/  F2FP.F16.F32.PACK_AB R61, RZ, R61 ;  /* 0x0000003dff3d723e */ /* 0x000fe200000000ff */
[----:B------:R1:W-:Y:S01]  /*c230*/  @P2 STG.E.U16 desc[UR36][R6.64+0x172], R215 ;  /* 0x000172d706002986 */ /* 0x0003e2000c101524 */
[----:B------:R-:W-:Y:S01]  /*c240*/  ISETP.GT.AND P2, PT, R3, RZ, P0 ;  /* 0x000000ff0300720c */ /* 0x000fe20000744270 */
[-C--:B------:R-:W-:Y:S01]  /*c250*/  FMUL R68, R68, R217.reuse ;  /* 0x000000d944447220 */ /* 0x080fe20000400000 */
[----:B------:R-:W-:Y:S01]  /*c260*/  F2FP.F16.F32.PACK_AB R62, RZ, R62 ;  /* 0x0000003eff3e723e */ /* 0x000fe200000000ff */
[-C--:B------:R-:W-:Y:S01]  /*c270*/  FMUL R69, R69, R217.reuse ;  /* 0x000000d945457220 */ /* 0x080fe20000400000 */
[----:B0-----:R-:W-:Y:S01]  /*c280*/  MOV R4, UR4 ;  /* 0x0000000400047c02 */ /* 0x001fe20008000f00 */
[----:B------:R-:W-:Y:S01]  /*c290*/  FMUL R70, R70, R217 ;  /* 0x000000d946467220 */ /* 0x000fe20000400000 */
[----:B------:R-:W-:Y:S01]  /*c2a0*/  F2FP.F16.F32.PACK_AB R63, RZ, R63 ;  /* 0x0000003fff3f723e */ /* 0x000fe200000000ff */
[----:B------:R-:W-:Y:S01]  /*c2b0*/  FMUL R71, R71, R217 ;  /* 0x000000d947477220 */ /* 0x000fe20000400000 */
[----:B------:R-:W-:Y:S01]  /*c2c0*/  LEA.HI.X R9, R4, R5, R9, 0x8, P4 ;  /* 0x0000000504097211 */ /* 0x000fe200020f4409 */
[-C--:B------:R-:W-:Y:S01]  /*c2d0*/  FMUL R72, R72, R217.reuse ;  /* 0x000000d948487220 */ /* 0x080fe20000400000 */
[C---:B------:R-:W-:Y:S01]  /*c2e0*/  ISETP.GT.AND P4, PT, R3.reuse, 0x8, P1 ;  /* 0x000000080300780c */ /* 0x040fe20000f84270 */
[--C-:B-1----:R-:W-:Y:S01]  /*c2f0*/  @P3 IMAD.MOV.U32 R6, RZ, RZ, R8.reuse ;  /* 0x000000ffff063224 */ /* 0x102fe200078e0008 */
[----:B------:R-:W-:Y:S01]  /*c300*/  F2FP.F16.F32.PACK_AB R64, RZ, R64 ;  /* 0x00000040ff40723e */ /* 0x000fe200000000ff */
[--C-:B------:R-:W-:Y:S01]  /*c310*/  @P3 IMAD.MOV.U32 R7, RZ, RZ, R9.reuse ;  /* 0x000000ffff073224 */ /* 0x100fe200078e0009 */
[----:B------:R-:W-:Y:S01]  /*c320*/  @P5 STG.E.U16 desc[UR36][R8.64], R24 ;  /* 0x0000001808005986 */ /* 0x000fe2000c101524 */
[----:B------:R-:W-:Y:S01]  /*c330*/  ISETP.GT.AND P5, PT, R3, 0x1, P0 ;  /* 0x000000010300780c */ /* 0x000fe200007a4270 */
[----:B------:R-:W-:Y:S01]  /*c340*/  FMUL R73, R73, R217 ;  /* 0x000000d949497220 */ /* 0x000fe20000400000 */
[----:B------:R-:W-:Y:S01]  /*c350*/  F2FP.F16.F32.PACK_AB R65, RZ, R65 ;  /* 0x00000041ff41723e */ /* 0x000fe200000000ff */
[----:B------:R0:W-:Y:S01]  /*c360*/  @P3 STG.E.U16 desc[UR36][R6.64+0x2], R25 ;  /* 0x0000021906003986 */ /* 0x0001e2000c101524 */
[----:B------:R-:W-:Y:S01]  /*c370*/  IADD3 R4, P3, R8, UR7, RZ ;  /* 0x0000000708047c10 */ /* 0x000fe2000ff7e0ff */
[-C--:B------:R-:W-:Y:S01]  /*c380*/  FMUL R74, R74, R217.reuse ;  /* 0x000000d94a4a7220 */ /* 0x080fe20000400000 */
[----:B------:R-:W-:Y:S01]  /*c390*/  F2FP.F16.F32.PACK_AB R66, RZ, R66 ;  /* 0x00000042ff42723e */ /* 0x000fe200000000ff */
[-C--:B------:R-:W-:Y:S01]  /*c3a0*/  FMUL R75, R75, R217.reuse ;  /* 0x000000d94b4b7220 */ /* 0x080fe20000400000 */
[----:B------:R-:W-:Y:S01]  /*c3b0*/  IADD3.X R5, R9, UR6, RZ, P3, !PT ;  /* 0x0000000609057c10 */ /* 0x000fe20009ffe4ff */
[-C--:B------:R-:W-:Y:S01]  /*c3c0*/  FMUL R76, R76, R217.reuse ;  /* 0x000000d94c4c7220 */ /* 0x080fe20000400000 */
[----:B------:R-:W-:Y:S01]  /*c3d0*/  ISETP.GT.AND P3, PT, R3, 0x9, P1 ;  /* 0x000000090300780c */ /* 0x000fe20000f64270 */
[----:B------:R-:W-:Y:S01]  /*c3e0*/  FMUL R77, R77, R217 ;  /* 0x000000d94d4d7220 */ /* 0x000fe20000400000 */
[----:B------:R-:W-:Y:S01]  /*c3f0*/  F2FP.F16.F32.PACK_AB R67, RZ, R67 ;  /* 0x00000043ff43723e */ /* 0x000fe200000000ff */
[----:B------:R-:W-:Y:S01]  /*c400*/  @P2 STG.E.U16 desc[UR36][R4.64], R26 ;  /* 0x0000001a04002986 */ /* 0x000fe2000c101524 */
[C---:B------:R-:W-:Y:S01]  /*c410*/  ISETP.GT.AND P2, PT, R3.reuse, 0x8, P0 ;  /* 0x000000080300780c */ /* 0x040fe20000744270 */
[--C-:B0-----:R-:W-:Y:S01]  /*c420*/  @P4 IMAD.MOV.U32 R6, RZ, RZ, R8.reuse ;  /* 0x000000ffff064224 */ /* 0x101fe200078e0008 */
[----:B------:R-:W-:Y:S01]  /*c430*/  F2FP.F16.F32.PACK_AB R68, RZ, R68 ;  /* 0x00000044ff44723e */ /* 0x000fe200000000ff */
[--C-:B------:R-:W-:Y:S01]  /*c440*/  @P4 IMAD.MOV.U32 R7, RZ, RZ, R9.reuse ;  /* 0x000000ffff074224 */ /* 0x100fe200078e0009 */
[----:B------:R-:W-:Y:S01]  /*c450*/  @P5 STG.E.U16 desc[UR36][R4.64+0x2], R27 ;  /* 0x0000021b04005986 */ /* 0x000fe2000c101524 */
[C---:B------:R-:W-:Y:S01]  /*c460*/  ISETP.GT.AND P5, PT, R3.reuse, 0x9, P0 ;  /* 0x000000090300780c */ /* 0x040fe200007a4270 */
[----:B------:R-:W-:Y:S01]  /*c470*/  FMUL R78, R78, R217 ;  /* 0x000000d94e4e7220 */ /* 0x000fe20000400000 */
[----:B------:R-:W-:Y:S01]  /*c480*/  F2FP.F16.F32.PACK_AB R69, RZ, R69 ;  /* 0x00000045ff45723e */ /* 0x000fe200000000ff */
[----:B------:R0:W-:Y:S01]  /*c490*/  @P4 STG.E.U16 desc[UR36][R6.64+0x10], R28 ;  /* 0x0000101c06004986 */ /* 0x0001e2000c101524 */
        /* <DEDUP_REMOVED lines=11> */
[--C-:B0-----:R-:W-:Y:S01]  /*c550*/  @P3 IMAD.MOV.U32 R7, RZ, RZ, R9.reuse ;  /* 0x000000ffff073224 */ /* 0x101fe200078e0009 */
[----:B------:R-:W-:Y:S01]  /*c560*/  @P3 MOV R6, R8 ;  /* 0x0000000800063202 */ /* 0x000fe20000000f00 */
[----:B------:R-:W-:Y:S01]  /*c570*/  FMUL R84, R84, R217 ;  /* 0x000000d954547220 */ /* 0x000fe20000400000 */
[----:B------:R-:W-:Y:S01]  /*c580*/  F2FP.F16.F32.PACK_AB R75, RZ, R75 ;  /* 0x0000004bff4b723e */ /* 0x000fe200000000ff */
[-C--:B------:R-:W-:Y:S01]  /*c590*/  FMUL R85, R85, R217.reuse ;  /* 0x000000d955557220 */ /* 0x080fe20000400000 */
[----:B------:R-:W-:Y:S01]  /*c5a0*/  F2FP.F16.F32.PACK_AB R76, RZ, R76 ;  /* 0x0000004cff4c723e */ /* 0x000fe200000000ff */
[----:B------:R0:W-:Y:S01]  /*c5b0*/  @P3 STG.E.U16 desc[UR36][R6.64+0x12], R29 ;  /* 0x0000121d06003986 */ /* 0x0001e2000c101524 */
        /* <DEDUP_REMOVED lines=11> */
[--C-:B0-----:R-:W-:Y:S01]  /*c670*/  @P4 IMAD.MOV.U32 R6, RZ, RZ, R8.reuse ;  /* 0x000000ffff064224 */ /* 0x101fe200078e0008 */
[----:B------:R-:W-:Y:S01]  /*c680*/  F2FP.F16.F32.PACK_AB R80, RZ, R80 ;  /* 0x00000050ff50723e */ /* 0x000fe200000000ff */
[--C-:B------:R-:W-:Y:S01]  /*c690*/  @P4 IMAD.MOV.U32 R7, RZ, RZ, R9.reuse ;  /* 0x000000ffff074224 */ /* 0x100fe200078e0009 */
[----:B------:R-:W-:Y:S01]  /*c6a0*/  F2FP.F16.F32.PACK_AB R81, RZ, R81 ;  /* 0x00000051ff51723e */ /* 0x000fe200000000ff */
[-C--:B------:R-:W-:Y:S01]  /*c6b0*/  FMUL R89, R89, R217.reuse ;  /* 0x000000d959597220 */ /* 0x080fe20000400000 */
[----:B------:R-:W-:Y:S01]  /*c6c0*/  F2FP.F16.F32.PACK_AB R82, RZ, R82 ;  /* 0x00000052ff52723e */ /* 0x000fe200000000ff */
[-C--:B------:R-:W-:Y:S01]  /*c6d0*/  FMUL R90, R90, R217.reuse ;  /* 0x000000d95a5a7220 */ /* 0x080fe20000400000 */
[----:B------:R0:W-:Y:S01]  /*c6e0*/  @P4 STG.E.U16 desc[UR36][R6.64+0x20], R32 ;  /* 0x0000202006004986 */ /* 0x0001e2000c101524 */
        /* <DEDUP_REMOVED lines=31> */
[----:B------:R-:W-:Y:S01]  /*c8e0*/  @P4 MOV R6, R8 ;  /* 0x0000000800064202 */ /* 0x000fe20000000f00 */
[-C--:B------:R-:W-:Y:S01]  /*c8f0*/  FMUL R101, R101, R217.reuse ;  /* 0x000000d965657220 */ /* 0x080fe20000400000 */
[----:B------:R-:W-:Y:S01]  /*c900*/  F2FP.F16.F32.PACK_AB R94, RZ, R94 ;  /* 0x0000005eff5e723e */ /* 0x000fe200000000ff */
        /* <DEDUP_REMOVED lines=12> */
[----:B------:R-:W-:Y:S01]  /*c9d0*/  FMUL R107, R107, R217 ;  /* 0x000000d96b6b7220 */ /* 0x000fe20000400000 */
[----:B------:R-:W-:Y:S01]  /*c9e0*/  F2FP.F16.F32.PACK_AB R100, RZ, R100 ;  /* 0x00000064ff64723e */ /* 0x000fe200000000ff */
[--C-:B0-----:R-:W-:Y:S01]  /*c9f0*/  @P3 IMAD.MOV.U32 R6, RZ, RZ, R8.reuse ;  /* 0x000000ffff063224 */ /* 0x101fe200078e0008 */
[----:B------:R-:W-:Y:S01]  /*ca00*/  F2FP.F16.F32.PACK_AB R101, RZ, R101 ;  /* 0x00000065ff65723e */ /* 0x000fe200000000ff */
[--C-:B------:R-:W-:Y:S01]  /*ca10*/  @P3 IMAD.MOV.U32 R7, RZ, RZ, R9.reuse ;  /* 0x000000ffff073224 */ /* 0x100fe200078e0009 */
[----:B------:R-:W-:Y:S01]  /*ca20*/  F2FP.F16.F32.PACK_AB R102, RZ, R102 ;  /* 0x00000066ff66723e */ /* 0x000fe200000000ff */
[----:B------:R-:W-:Y:S01]  /*ca30*/  FMUL R108, R108, R217 ;  /* 0x000000d96c6c7220 */ /* 0x000fe20000400000 */
[----:B------:R-:W-:Y:S01]  /*ca40*/  F2FP.F16.F32.PACK_AB R103, RZ, R103 ;  /* 0x00000067ff67723e */ /* 0x000fe200000000ff */
[-C--:B------:R-:W-:Y:S01]  /*ca50*/  FMUL R109, R109, R217.reuse ;  /* 0x000000d96d6d7220 */ /* 0x080fe20000400000 */
[----:B------:R0:W-:Y:S01]  /*ca60*/  @P3 STG.E.U16 desc[UR36][R6.64+0x32], R37 ;  /* 0x0000322506003986 */ /* 0x0001e2000c101524 */
        /* <DEDUP_REMOVED lines=9> */
[----:B------:R-:W-:Y:S01]  /*cb00*/  FMUL R112, R112, R217 ;  /* 0x000000d970707220 */ /* 0x000fe20000400000 */
[----:B------:R-:W-:Y:S01]  /*cb10*/  F2FP.F16.F32.PACK_AB R106, RZ, R106 ;  /* 0x0000006aff6a723e */ /* 0x000fe200000000ff */
[----:B0-----:R-:W-:Y:S01]  /*cb20*/  @P4 IMAD.MOV.U32 R6, RZ, RZ, R8 ;  /* 0x000000ffff064224 */ /* 0x001fe200078e0008 */
[----:B------:R-:W-:Y:S01]  /*cb30*/  F2FP.F16.F32.PACK_AB R107, RZ, R107 ;  /* 0x0000006bff6b723e */ /* 0x000fe200000000ff */
[--C-:B------:R-:W-:Y:S01]  /*cb40*/  @P4 IMAD.MOV.U32 R7, RZ, RZ, R9.reuse ;  /* 0x000000ffff074224 */ /* 0x100fe200078e0009 */
[----:B------:R-:W-:Y:S01]  /*cb50*/  F2FP.F16.F32.PACK_AB R108, RZ, R108 ;  /* 0x0000006cff6c723e */ /* 0x000fe200000000ff */
[----:B------:R-:W-:Y:S01]  /*cb60*/  FMUL R113, R113, R217 ;  /* 0x000000d971717220 */ /* 0x000fe20000400000 */
[----:B------:R-:W-:Y:S01]  /*cb70*/  F2FP.F16.F32.PACK_AB R109, RZ, R109 ;  /* 0x0000006dff6d723e */ /* 0x000fe200000000ff */
[-C--:B------:R-:W-:Y:S01]  /*cb80*/  FMUL R114, R114, R217.reuse ;  /* 0x000000d972727220 */ /* 0x080fe20000400000 */
        /* <DEDUP_REMOVED lines=12> */
[----:B0-----:R-:W-:Y:S01]  /*cc50*/  @P3 IMAD.MOV.U32 R7, RZ, RZ, R9 ;  /* 0x000000ffff073224 */ /* 0x001fe200078e0009 */
[----:B------:R-:W-:-:S02]  /*cc60*/  @P3 MOV R6, R8 ;  /* 0x0000000800063202 */ /* 0x000fc40000000f00 */
[----:B------:R-:W-:Y:S02]  /*cc70*/  F2FP.F16.F32.PACK_AB R115, RZ, R115 ;  /* 0x00000073ff73723e */ /* 0x000fe400000000ff */
[----:B------:R-:W-:Y:S01]  /*cc80*/  F2FP.F16.F32.PACK_AB R116, RZ, R116 ;  /* 0x00000074ff74723e */ /* 0x000fe200000000ff */
[----:B------:R0:W-:Y:S01]  /*cc90*/  @P3 STG.E.U16 desc[UR36][R6.64+0x42], R41 ;  /* 0x0000422906003986 */ /* 0x0001e2000c101524 */
[C---:B------:R-:W-:Y:S02]  /*cca0*/  ISETP.GT.AND P3, PT, R3.reuse, 0x29, P1 ;  /* 0x000000290300780c */ /* 0x040fe40000f64270 */
[----:B------:R-:W-:Y:S01]  /*ccb0*/  F2FP.F16.F32.PACK_AB R117, RZ, R117 ;  /* 0x00000075ff75723e */ /* 0x000fe200000000ff */
[----:B------:R-:W-:Y:S01]  /*ccc0*/  @P2 STG.E.U16 desc[UR36][R4.64+0x40], R42 ;  /* 0x0000402a04002986 */ /* 0x000fe2000c101524 */
[C---:B------:R-:W-:Y:S02]  /*ccd0*/  ISETP.GT.AND P2, PT, R3.reuse, 0x28, P0 ;  /* 0x000000280300780c */ /* 0x040fe40000744270 */
[----:B------:R-:W-:Y:S01]  /*cce0*/  F2FP.F16.F32.PACK_AB R118, RZ, R118 ;  /* 0x00000076ff76723e */ /* 0x000fe200000000ff */
[----:B------:R-:W-:Y:S01]  /*ccf0*/  @P5 STG.E.U16 desc[UR36][R4.64+0x42], R43 ;  /* 0x0000422b04005986 */ /* 0x000fe2000c101524 */
[----:B------:R-:W-:-:S02]  /*cd00*/  ISETP.GT.AND P5, PT, R3, 0x29, P0 ;  /* 0x000000290300780c */ /* 0x000fc400007a4270 */
[----:B------:R-:W-:Y:S01]  /*cd10*/  F2FP.F16.F32.PACK_AB R119, RZ, R119 ;  /* 0x00000077ff77723e */ /* 0x000fe200000000ff */
[----:B0-----:R-:W-:Y:S02]  /*cd20*/  @P4 IMAD.MOV.U32 R6, RZ, RZ, R8 ;  /* 0x000000ffff064224 */ /* 0x001fe400078e0008 */
[----:B------:R-:W-:-:S05]  /*cd30*/  @P4 IMAD.MOV.U32 R7, RZ, RZ, R9 ;  /* 0x000000ffff074224 */ /* 0x000fca00078e0009 */
[----:B------:R0:W-:Y:S01]  /*cd40*/  @P4 STG.E.U16 desc[UR36][R6.64+0x50], R44 ;  /* 0x0000502c06004986 */ /* 0x0001e2000c101524 */
[----:B------:R-:W-:Y:S01]  /*cd50*/  ISETP.GT.AND P4, PT, R3, 0x30, P1 ;  /* 0x000000300300780c */ /* 0x000fe20000f84270 */
[----:B0-----:R-:W-:Y:S02]  /*cd60*/  @P3 IMAD.MOV.U32 R6, RZ, RZ, R8 ;  /* 0x000000ffff063224 */ /* 0x001fe400078e0008 */
[----:B------:R-:W-:-:S05]  /*cd70*/  @P3 IMAD.MOV.U32 R7, RZ, RZ, R9 ;  /* 0x000000ffff073224 */ /* 0x000fca00078e0009 */
[----:B------:R0:W-:Y:S01]  /*cd80*/  @P3 STG.E.U16 desc[UR36][R6.64+0x52], R45 ;  /* 0x0000522d06003986 */ /* 0x0001e2000c101524 */
[----:B------:R-:W-:-:S03]  /*cd90*/  ISETP.GT.AND P3, PT, R3, 0x31, P1 ;  /* 0x000000310300780c */ /* 0x000fc60000f64270 */
[----:B------:R-:W-:Y:S01]  /*cda0*/  @P2 STG.E.U16 desc[UR36][R4.64+0x50], R46 ;  /* 0x0000502e04002986 */ /* 0x000fe2000c101524 */
[----:B------:R-:W-:-:S03]  /*cdb0*/  ISETP.GT.AND P2, PT, R3, 0x30, P0 ;  /* 0x000000300300780c */ /* 0x000fc60000744270 */
[----:B------:R-:W-:Y:S01]  /*cdc0*/  @P5 STG.E.U16 desc[UR36][R4.64+0x52], R47 ;  /* 0x0000522f04005986 */ /* 0x000fe2000c101524 */
[----:B------:R-:W-:Y:S02]  /*cdd0*/  ISETP.GT.AND P5, PT, R3, 0x31, P0 ;  /* 0x000000310300780c */ /* 0x000fe400007a4270 */
[----:B0-----:R-:W-:Y:S01]  /*cde0*/  @P4 MOV R6, R8 ;  /* 0x0000000800064202 */ /* 0x001fe20000000f00 */
        /* <DEDUP_REMOVED lines=10> */
[----:B------:R-:W-:Y:S01]  /*ce90*/  ISETP.GT.AND P5, PT, R3, 0x39, P0 ;  /* 0x000000390300780c */ /* 0x000fe200007a4270 */
[----:B0-----:R-:W-:Y:S02]  /*cea0*/  @P4 IMAD.MOV.U32 R6, RZ, RZ, R8 ;  /* 0x000000ffff064224 */ /* 0x001fe400078e0008 */
[----:B------:R-:W-:-:S05]  /*ceb0*/  @P4 IMAD.MOV.U32 R7, RZ, RZ, R9 ;  /* 0x000000ffff074224 */ /* 0x000fca00078e0009 */
[----:B------:R0:W-:Y:S01]  /*cec0*/  @P4 STG.E.U16 desc[UR36][R6.64+0x70], R52 ;  /* 0x0000703406004986 */ /* 0x0001e2000c101524 */
[----:B------:R-:W-:Y:S02]  /*ced0*/  ISETP.GT.AND P4, PT, R3, 0x40, P1 ;  /* 0x000000400300780c */ /* 0x000fe40000f84270 */
[----:B0-----:R-:W-:Y:S01]  /*cee0*/  @P3 MOV R6, R8 ;  /* 0x0000000800063202 */ /* 0x001fe20000000f00 */
        /* <DEDUP_REMOVED lines=178> */
[C---:B------:R-:W-:Y:S02]  /*da10*/  ISETP.GT.AND P4, PT, R3.reuse, 0xb1, P0 ;  /* 0x000000b10300780c */ /* 0x040fe40000784270 */
[----:B------:R-:W-:Y:S02]  /*da20*/  ISETP.GT.AND P0, PT, R3, 0xb9, P0 ;  /* 0x000000b90300780c */ /* 0x000fe40000704270 */
[----:B0-----:R-:W-:Y:S01]  /*da30*/  @P3 MOV R6, R8 ;  /* 0x0000000800063202 */ /* 0x001fe20000000f00 */
[----:B------:R-:W-:-:S05]  /*da40*/  @P3 IMAD.MOV.U32 R7, RZ, RZ, R9 ;  /* 0x000000ffff073224 */ /* 0x000fca00078e0009 */
[----:B------:R0:W-:Y:S01]  /*da50*/  @P3 STG.E.U16 desc[UR36][R6.64+0x162], R113 ;  /* 0x0001627106003986 */ /* 0x0001e2000c101524 */
[C---:B------:R-:W-:Y:S02]  /*da60*/  ISETP.GT.AND P3, PT, R3.reuse, 0xb8, P1 ;  /* 0x000000b80300780c */ /* 0x040fe40000f64270 */
[----:B------:R-:W-:Y:S01]  /*da70*/  ISETP.GT.AND P1, PT, R3, 0xb9, P1 ;  /* 0x000000b90300780c */ /* 0x000fe20000f24270 */
[----:B------:R-:W-:Y:S04]  /*da80*/  @P2 STG.E.U16 desc[UR36][R4.64+0x160], R114 ;  /* 0x0001607204002986 */ /* 0x000fe8000c101524 */
[----:B------:R-:W-:Y:S06]  /*da90*/  @P4 STG.E.U16 desc[UR36][R4.64+0x162], R115 ;  /* 0x0001627304004986 */ /* 0x000fec000c101524 */
[----:B0-----:R-:W-:-:S02]  /*daa0*/  @P3 IMAD.MOV.U32 R6, RZ, RZ, R8 ;  /* 0x000000ffff063224 */ /* 0x001fc400078e0008 */
[----:B------:R-:W-:-:S05]  /*dab0*/  @P3 IMAD.MOV.U32 R7, RZ, RZ, R9 ;  /* 0x000000ffff073224 */ /* 0x000fca00078e0009 */
[----:B------:R0:W-:Y:S04]  /*dac0*/  @P3 STG.E.U16 desc[UR36][R6.64+0x170], R116 ;  /* 0x0001707406003986 */ /* 0x0001e8000c101524 */
[----:B------:R1:W-:Y:S04]  /*dad0*/  @P1 STG.E.U16 desc[UR36][R8.64+0x172], R117 ;  /* 0x0001727508001986 */ /* 0x0003e8000c101524 */
[----:B------:R1:W-:Y:S01]  /*dae0*/  @P5 STG.E.U16 desc[UR36][R4.64+0x170], R118 ;  /* 0x0001707604005986 */ /* 0x0003e2000c101524 */
[----:B0-----:R-:W-:Y:S02]  /*daf0*/  @P0 IMAD.MOV.U32 R6, RZ, RZ, R4 ;  /* 0x000000ffff060224 */ /* 0x001fe400078e0004 */
[----:B------:R-:W-:-:S05]  /*db00*/  @P0 IMAD.MOV.U32 R7, RZ, RZ, R5 ;  /* 0x000000ffff070224 */ /* 0x000fca00078e0005 */
[----:B------:R1:W-:Y:S02]  /*db10*/  @P0 STG.E.U16 desc[UR36][R6.64+0x172], R119 ;  /* 0x0001727706000986 */ /* 0x0003e4000c101524 */
.L_x_411:
[----:B------:R-:W-:Y:S05]  /*db20*/  BSYNC B0 ;  /* 0x0000000000007941 */ /* 0x000fea0003800000 */
.L_x_29:
[----:B------:R-:W-:Y:S01]  /*db30*/  ULDC UR4, c[0x0][0xc] ;  /* 0x0000030000047ab9 */ /* 0x000fe20000000800 */
[----:B------:R-:W-:Y:S01]  /*db40*/  ULDC UR5, c[0x0][0x10] ;  /* 0x0000040000057ab9 */ /* 0x000fe20000000800 */
[----:B------:R-:W2:Y:S01]  /*db50*/  LDC R3, c[0x0][0x14] ;  /* 0x00000500ff037b82 */ /* 0x000ea20000000800 */
[----:B------:R-:W-:Y:S01]  /*db60*/  UIMAD.WIDE.U32 UR4, UR4, UR5, URZ ;  /* 0x00000005040472a5 */ /* 0x000fe2000f8e003f */
[----:B0-----:R-:W-:Y:S01]  /*db70*/  PRMT R0, RZ, 0x7610, R0 ;  /* 0x00007610ff007816 */ /* 0x001fe20000000000 */
[----:B------:R-:W-:Y:S01]  /*db80*/  UMOV UR42, 0xffffffff ;  /* 0xffffffff002a7882 */ /* 0x000fe20000000000 */
[----:B------:R-:W-:-:S03]  /*db90*/  IMAD.MOV.U32 R19, RZ, RZ, -0x1 ;  /* 0xffffffffff137424 */ /* 0x000fc600078e00ff */
[----:B--2---:R-:W-:-:S04]  /*dba0*/  IMAD.WIDE.U32 R16, R3, UR4, R16 ;  /* 0x0000000403107c25 */ /* 0x004fc8000f8e0010 */
[----:B------:R-:W-:Y:S01]  /*dbb0*/  IMAD R3, R3, UR5, RZ ;  /* 0x0000000503037c24 */ /* 0x000fe2000f8e02ff */
[----:B------:R-:W-:Y:S02]  /*dbc0*/  ULDC.64 UR4, c[0x0][0x650] ;  /* 0x0001940000047ab9 */ /* 0x000fe40000000a00 */
[----:B------:R-:W-:Y:S02]  /*dbd0*/  ISETP.GE.U32.AND P0, PT, R16, UR4, PT ;  /* 0x0000000410007c0c */ /* 0x000fe4000bf06070 */
[----:B------:R-:W-:-:S04]  /*dbe0*/  IADD3 R17, R17, R3, RZ ;  /* 0x0000000311117210 */ /* 0x000fc80007ffe0ff */
[----:B------:R-:W-:-:S13]  /*dbf0*/  ISETP.GE.U32.AND.EX P0, PT, R17, UR5, PT, P0 ;  /* 0x0000000511007c0c */ /* 0x000fda000bf06100 */
[----:B------:R-:W-:Y:S05]  /*dc00*/  @P0 BRA `(.L_x_412) ;  /* 0x0000000400640947 */ /* 0x000fea0003800000 */
[----:B------:R-:W0:Y:S01]  /*dc10*/  S2R R12, SR_CTAID.X ;  /* 0x00000000000c7919 */ /* 0x000e220000002500 */
[----:B------:R-:W2:Y:S01]  /*dc20*/  LDC.64 R10, c[0x0][0x628] ;  /* 0x00018a00ff0a7b82 */ /* 0x000ea20000000a00 */
[----:B------:R-:W-:Y:S01]  /*dc30*/  ULDC UR4, c[0x0][0x150] ;  /* 0x0000540000047ab9 */ /* 0x000fe20000000800 */
[----:B-1----:R-:W-:Y:S01]  /*dc40*/  IMAD.MOV.U32 R8, RZ, RZ, R16 ;  /* 0x000000ffff087224 */ /* 0x002fe200078e0010 */
[----:B------:R-:W1:Y:S01]  /*dc50*/  S2R R20, SR_CTAID.Y ;  /* 0x0000000000147919 */ /* 0x000e620000002600 */
[----:B------:R-:W-:-:S04]  /*dc60*/  IMAD.MOV.U32 R9, RZ, RZ, R17 ;  /* 0x000000ffff097224 */ /* 0x000fc800078e0011 */
[----:B------:R-:W1:Y:S08]  /*dc70*/  LDC R21, c[0x0][0x144] ;  /* 0x00005100ff157b82 */ /* 0x000e700000000800 */
[----:B------:R-:W1:Y:S08]  /*dc80*/  LDC R0, c[0x0][0x630] ;  /* 0x00018c00ff007b82 */ /* 0x000e700000000800 */
[----:B------:R-:W1:Y:S01]  /*dc90*/  LDC.64 R14, c[0x0][0x620] ;  /* 0x00018800ff0e7b82 */ /* 0x000e620000000a00 */
[----:B--2---:R-:W-:-:S04]  /*dca0*/  ISETP.NE.U32.AND P0, PT, R10, RZ, PT ;  /* 0x000000ff0a00720c */ /* 0x004fc80003f05070 */
[----:B------:R-:W-:Y:S02]  /*dcb0*/  ISETP.NE.AND.EX P0, PT, R11, RZ, PT, P0 ;  /* 0x000000ff0b00720c */ /* 0x000fe40003f05300 */
[----:B0-----:R-:W-:-:S05]  /*dcc0*/  I2FP.F32.U32 R3, R12 ;  /* 0x0000000c00037245 */ /* 0x001fca0000201000 */
[----:B------:R-:W-:-:S04]  /*dcd0*/  FMUL R3, R3, UR4 ;  /* 0x0000000403037c20 */ /* 0x000fc80008400000 */
[----:B------:R0:W2:Y:S02]  /*dce0*/  F2I.U32.TRUNC.NTZ R19, R3 ;  /* 0x0000000300137305 */ /* 0x0000a4000020f000 */
[----:B------:R-:W-:Y:S05]  /*dcf0*/  @!P0 BRA `(.L_x_413) ;  /* 0x0000000000288947 */ /* 0x000fea0003800000 */
[----:B0-----:R-:W0:Y:S02]  /*dd00*/  LDC R3, c[0x0][0x634] ;  /* 0x00018d00ff037b82 */ /* 0x001e240000000800 */
[----:B0-----:R-:W-:-:S05]  /*dd10*/  IADD3 R3, P0, R16, R3, RZ ;  /* 0x0000000310037210 */ /* 0x001fca0007f1e0ff */
[----:B------:R-:W-:-:S04]  /*dd20*/  IMAD.X R13, RZ, RZ, R17, P0 ;  /* 0x000000ffff0d7224 */ /* 0x000fc800000e0611 */
[----:B------:R-:W-:-:S04]  /*dd30*/  IMAD.WIDE.U32 R4, R13, R10, RZ ;  /* 0x0000000a0d047225 */ /* 0x000fc800078e00ff */
[----:B------:R-:W-:-:S04]  /*dd40*/  IMAD.WIDE.U32 R6, P0, R3, R11, R4 ;  /* 0x0000000b03067225 */ /* 0x000fc80007800004 */
[----:B------:R-:W-:Y:S01]  /*dd50*/  IMAD.WIDE.U32 R4, R3, R10, RZ ;  /* 0x0000000a03047225 */ /* 0x000fe200078e00ff */
[----:B------:R-:W-:-:S03]  /*dd60*/  MOV R8, R7 ;  /* 0x0000000700087202 */ /* 0x000fc60000000f00 */
[----:B------:R-:W-:Y:S01]  /*dd70*/  IMAD.X R9, RZ, RZ, RZ, P0 ;  /* 0x000000ffff097224 */ /* 0x000fe200000e06ff */
[----:B------:R-:W-:-:S05]  /*dd80*/  IADD3 RZ, P0, R5, R6, RZ ;  /* 0x0000000605ff7210 */ /* 0x000fca0007f1e0ff */
[----:B------:R-:W-:-:S08]  /*dd90*/  IMAD.WIDE.U32.X R8, R13, R11, R8, P0 ;  /* 0x0000000b0d087225 */ /* 0x000fd000000e0408 */
.L_x_413:
[----:B------:R-:W3:Y:S01]  /*dda0*/  LDC.64 R26, c[0x0][0x640] ;  /* 0x00019000ff1a7b82 */ /* 0x000ee20000000a00 */
[-C--:B-1----:R-:W-:Y:S01]  /*ddb0*/  SHF.R.U64 R30, R8, R0.reuse, R9 ;  /* 0x00000000081e7219 */ /* 0x082fe20000001209 */
[----:B--2---:R-:W-:Y:S01]  /*ddc0*/  IMAD.MOV R19, RZ, RZ, -R19 ;  /* 0x000000ffff137224 */ /* 0x004fe200078e0a13 */
[----:B------:R-:W-:Y:S01]  /*ddd0*/  SHF.R.U32.HI R0, RZ, R0, R9 ;  /* 0x00000000ff007219 */ /* 0x000fe20000011609 */
[----:B------:R-:W-:Y:S01]  /*dde0*/  ULDC UR4, c[0x0][0x154] ;  /* 0x0000550000047ab9 */ /* 0x000fe20000000800 */
[----:B0-----:R-:W-:Y:S01]  /*ddf0*/  IADD3 R3, P0, RZ, -R30, RZ ;  /* 0x8000001eff037210 */ /* 0x001fe20007f1e0ff */
[----:B------:R-:W-:Y:S02]  /*de00*/  IMAD R21, R21, R19, R12 ;  /* 0x0000001315157224 */ /* 0x000fe400078e020c */
[----:B------:R-:W0:Y:S01]  /*de10*/  LDC R6, c[0x0][0x618] ;  /* 0x00018600ff067b82 */ /* 0x000e220000000800 */
[----:B------:R-:W-:Y:S02]  /*de20*/  IMAD.MOV.U32 R7, RZ, RZ, 0x1 ;  /* 0x00000001ff077424 */ /* 0x000fe400078e00ff */
[----:B------:R-:W-:-:S04]  /*de30*/  IMAD.X R5, RZ, RZ, ~R0, P0 ;  /* 0x000000ffff057224 */ /* 0x000fc800000e0e00 */
[-C--:B------:R-:W-:Y:S01]  /*de40*/  IMAD R0, R5, R14.reuse, RZ ;  /* 0x0000000e05007224 */ /* 0x080fe200078e02ff */
[----:B------:R-:W1:Y:S01]  /*de50*/  LDC R8, c[0x0][0x608] ;  /* 0x00018200ff087b82 */ /* 0x000e620000000800 */
[----:B------:R-:W-:-:S04]  /*de60*/  IMAD.WIDE.U32 R4, R3, R14, R16 ;  /* 0x0000000e03047225 */ /* 0x000fc800078e0010 */
[----:B------:R-:W-:Y:S01]  /*de70*/  IMAD R3, R3, R15, R0 ;  /* 0x0000000f03037224 */ /* 0x000fe200078e0200 */
[----:B------:R-:W-:Y:S02]  /*de80*/  I2FP.F32.U32 R0, R20 ;  /* 0x0000001400007245 */ /* 0x000fe40000201000 */
[----:B------:R-:W2:Y:S01]  /*de90*/  LDC R22, c[0x0][0x658] ;  /* 0x00019600ff167b82 */ /* 0x000ea20000000800 */
[----:B------:R-:W-:Y:S01]  /*dea0*/  IMAD.IADD R3, R5, 0x1, R3 ;  /* 0x0000000105037824 */ /* 0x000fe200078e0203 */
[----:B---3--:R-:W-:Y:S01]  /*deb0*/  ISETP.NE.U32.AND P0, PT, R26, RZ, PT ;  /* 0x000000ff1a00720c */ /* 0x008fe20003f05070 */
[----:B------:R-:W-:Y:S01]  /*dec0*/  FMUL R0, R0, UR4 ;  /* 0x0000000400007c20 */ /* 0x000fe20008400000 */
[----:B------:R-:W-:Y:S02]  /*ded0*/  IMAD.MOV.U32 R5, RZ, RZ, -0x1 ;  /* 0xffffffffff057424 */ /* 0x000fe400078e00ff */
[----:B------:R-:W-:Y:S01]  /*dee0*/  ISETP.NE.AND.EX P0, PT, R27, RZ, PT, P0 ;  /* 0x000000ff1b00720c */ /* 0x000fe20003f05300 */
[----:B------:R3:W2:Y:S01]  /*def0*/  F2I.U32.TRUNC.NTZ R13, R0 ;  /* 0x00000000000d7305 */ /* 0x0006a2000020f000 */
[----:B------:R-:W3:Y:S01]  /*df00*/  LDC R15, c[0x0][0x148] ;  /* 0x00005200ff0f7b82 */ /* 0x000ee20000000800 */
[----:B0-----:R-:W-:-:S02]  /*df10*/  SHF.R.U64 R12, R4, R6, R3 ;  /* 0x00000006040c7219 */ /* 0x001fc40000001203 */
[----:B------:R-:W-:-:S05]  /*df20*/  SHF.R.U32.HI R3, RZ, R6, R3 ;  /* 0x00000006ff037219 */ /* 0x000fca0000011603 */
[----:B------:R-:W0:Y:S01]  /*df30*/  LDC R19, c[0x0][0x600] ;  /* 0x00018000ff137b82 */ /* 0x000e220000000800 */
[-CC-:B-1----:R-:W-:Y:S02]  /*df40*/  SHF.R.U64 R10, R12, R8.reuse, R3.reuse ;  /* 0x000000080c0a7219 */ /* 0x182fe40000001203 */
[----:B------:R-:W-:-:S05]  /*df50*/  SHF.R.U32.HI R3, RZ, R8, R3 ;  /* 0x00000008ff037219 */ /* 0x000fca0000011603 */
[----:B------:R-:W1:Y:S01]  /*df60*/  LDC R24, c[0x0][0x648] ;  /* 0x00019200ff187b82 */ /* 0x000e620000000800 */
[-C--:B--2---:R-:W-:Y:S02]  /*df70*/  SHF.L.U32 R4, R5, R22.reuse, RZ ;  /* 0x0000001605047219 */ /* 0x084fe400000006ff */
[-CC-:B------:R-:W-:Y:S02]  /*df80*/  SHF.R.U64 R14, R10, R22.reuse, R3.reuse ;  /* 0x000000160a0e7219 */ /* 0x180fe40000001203 */
[----:B------:R-:W-:Y:S02]  /*df90*/  SHF.R.U32.HI R5, RZ, R22, R3 ;  /* 0x00000016ff057219 */ /* 0x000fe40000011603 */
[----:B------:R-:W-:Y:S01]  /*dfa0*/  LOP3.LUT R25, RZ, R4, RZ, 0x33, !PT ;  /* 0x00000004ff197212 */ /* 0x000fe200078e33ff */
[----:B------:R-:W2:Y:S01]  /*dfb0*/  LDC R28, c[0x0][0x638] ;  /* 0x00018e00ff1c7b82 */ /* 0x000ea20000000800 */
[----:B------:R-:W-:Y:S02]  /*dfc0*/  SHF.L.U32 R22, R7, R22, RZ ;  /* 0x0000001607167219 */ /* 0x000fe400000006ff */
[----:B------:R-:W-:-:S05]  /*dfd0*/  MOV R4, R14 ;  /* 0x0000000e00047202 */ /* 0x000fca0000000f00 */
[----:B------:R-:W0:Y:S01]  /*dfe0*/  LDC R29, c[0x0][0x610] ;  /* 0x00018400ff1d7b82 */ /* 0x000e220000000800 */
[----:B------:R-:W-:Y:S05]  /*dff0*/  @!P0 BRA `(.L_x_414) ;  /* 0x0000000000288947 */ /* 0x000fea0003800000 */
[----:B------:R-:W4:Y:S02]  /*e000*/  LDC R3, c[0x0][0x64c] ;  /* 0x00019300ff037b82 */ /* 0x000f240000000800 */
[----:B----4-:R-:W-:-:S05]  /*e010*/  IADD3 R3, P0, R14, R3, RZ ;  /* 0x000000030e037210 */ /* 0x010fca0007f1e0ff */
        /* <DEDUP_REMOVED lines=8> */
.L_x_414:
[----:B------:R-:W-:Y:S01]  /*e0a0*/  ISETP.NE.AND P0, PT, R2, 0x1, PT ;  /* 0x000000010200780c */ /* 0x000fe20003f05270 */
[----:B------:R-:W-:Y:S01]  /*e0b0*/  IMAD.MOV R13, RZ, RZ, -R13 ;  /* 0x000000ffff0d7224 */ /* 0x000fe200078e0a0d */
[----:B-1-3--:R-:W-:Y:S01]  /*e0c0*/  SHF.R.U64 R0, R4, R24, R5 ;  /* 0x0000001804007219 */ /* 0x00afe20000001205 */
[----:B0-----:R-:W-:Y:S01]  /*e0d0*/  VIADD R5, R19, 0xffffffff ;  /* 0xffffffff13057836 */ /* 0x001fe20000000000 */
[----:B------:R-:W-:Y:S02]  /*e0e0*/  LOP3.LUT R7, R10, R25, RZ, 0xc0, !PT ;  /* 0x000000190a077212 */ /* 0x000fe400078ec0ff */
[----:B------:R-:W-:Y:S02]  /*e0f0*/  IADD3 R3, -R0, RZ, RZ ;  /* 0x000000ff00037210 */ /* 0x000fe40007ffe1ff */
[----:B------:R-:W-:Y:S01]  /*e100*/  LOP3.LUT R5, R12, R5, RZ, 0xc0, !PT ;  /* 0x000000050c057212 */ /* 0x000fe200078ec0ff */
[----:B------:R-:W-:Y:S01]  /*e110*/  IMAD R22, R22, R0, R7 ;  /* 0x0000000016167224 */ /* 0x000fe200078e0207 */
[----:B------:R-:W-:Y:S01]  /*e120*/  R2UR UR42, R30 ;  /* 0x000000001e2a72ca */ /* 0x000fe200000e0000 */
[----:B--2---:R-:W-:-:S02]  /*e130*/  IMAD R0, R3, R28, R14 ;  /* 0x0000001c03007224 */ /* 0x004fc400078e020e */
[----:B------:R-:W-:Y:S02]  /*e140*/  @P0 IMAD R21, R15, R13, R20 ;  /* 0x0000000d0f150224 */ /* 0x000fe400078e0214 */
[----:B------:R-:W-:Y:S02]  /*e150*/  IMAD R3, R0, R19, R5 ;  /* 0x0000001300037224 */ /* 0x000fe400078e0205 */
[----:B------:R-:W-:Y:S02]  /*e160*/  IMAD R22, R22, R29, R21 ;  /* 0x0000001d16167224 */ /* 0x000fe400078e0215 */
[----:B------:R-:W-:-:S03]  /*e170*/  IMAD.MOV.U32 R0, RZ, RZ, 0x1 ;  /* 0x00000001ff007424 */ /* 0x000fc600078e00ff */
[----:B------:R-:W-:Y:S02]  /*e180*/  SEL R19, R3, R22, !P0 ;  /* 0x0000001603137207 */ /* 0x000fe40004000000 */
[----:B------:R-:W-:-:S07]  /*e190*/  SEL R22, R22, R3, !P0 ;  /* 0x0000000316167207 */ /* 0x000fce0004000000 */
.L_x_412:
[----:B------:R-:W-:-:S13]  /*e1a0*/  LOP3.LUT P0, RZ, R0, 0xff, RZ, 0xc0, !PT ;  /* 0x000000ff00ff7812 */ /* 0x000fda000780c0ff */
[----:B------:R-:W-:Y:S05]  /*e1b0*/  @P0 BRA `(.L_x_415) ;  /* 0xffffff2c00a00947 */ /* 0x000fea000383ffff */
[----:B------:R-:W-:Y:S05]  /*e1c0*/  EXIT ;  /* 0x000000000000794d */ /* 0x000fea0003800000 */
.L_x_4:
[----:B0-----:R-:W-:Y:S01]  /*e1d0*/  ULDC.64 UR4, c[0x0][0x650] ;  /* 0x0001940000047ab9 */ /* 0x001fe20000000a00 */
[----:B------:R-:W-:Y:S01]  /*e1e0*/  PRMT R3, RZ, 0x7610, R3 ;  /* 0x00007610ff037816 */ /* 0x000fe20000000003 */
[----:B------:R-:W-:Y:S01]  /*e1f0*/  IMAD.MOV.U32 R6, RZ, RZ, -0x1 ;  /* 0xffffffffff067424 */ /* 0x000fe200078e00ff */
[----:B------:R-:W-:Y:S01]  /*e200*/  ISETP.GE.U32.AND P0, PT, R16, UR4, PT ;  /* 0x0000000410007c0c */ /* 0x000fe2000bf06070 */
[----:B------:R-:W-:Y:S02]  /*e210*/  IMAD.MOV.U32 R7, RZ, RZ, -0x1 ;  /* 0xffffffffff077424 */ /* 0x000fe400078e00ff */
[----:B------:R-:W-:Y:S01]  /*e220*/  IMAD.MOV.U32 R12, RZ, RZ, -0x1 ;  /* 0xffffffffff0c7424 */ /* 0x000fe200078e00ff */
[----:B------:R-:W-:-:S13]  /*e230*/  ISETP.GE.U32.AND.EX P0, PT, R17, UR5, PT, P0 ;  /* 0x0000000511007c0c */ /* 0x000fda000bf06100 */
[----:B------:R-:W-:Y:S05]  /*e240*/  @P0 BRA `(.L_x_416) ;  /* 0x0000000400580947 */ /* 0x000fea0003800000 */
[----:B------:R-:W0:Y:S01]  /*e250*/  LDC.64 R12, c[0x0][0x628] ;  /* 0x00018a00ff0c7b82 */ /* 0x000e220000000a00 */
[----:B------:R-:W-:Y:S01]  /*e260*/  IMAD.MOV.U32 R10, RZ, RZ, R16 ;  /* 0x000000ffff0a7224 */ /* 0x000fe200078e0010 */
[----:B------:R-:W-:-:S06]  /*e270*/  MOV R11, R17 ;  /* 0x00000011000b7202 */ /* 0x000fcc0000000f00 */
        /* <DEDUP_REMOVED lines=15> */
.L_x_417:
        /* <DEDUP_REMOVED lines=17> */
[----:B------:R-:W-:-:S03]  /*e480*/  IMAD.MOV.U32 R7, RZ, RZ, 0x1 ;  /* 0x00000001ff077424 */ /* 0x000fc600078e00ff */
[--C-:B0-----:R-:W-:Y:S02]  /*e490*/  SHF.R.U64 R10, R6, R22, R3.reuse ;  /* 0x00000016060a7219 */ /* 0x101fe40000001203 */
[----:B------:R-:W-:Y:S02]  /*e4a0*/  I2FP.F32.U32 R6, R0 ;  /* 0x0000000000067245 */ /* 0x000fe40000201000 */
[----:B------:R-:W0:Y:S01]  /*e4b0*/  LDC R8, c[0x0][0x658] ;  /* 0x00019600ff087b82 */ /* 0x000e220000000800 */
[----:B-1----:R-:W-:Y:S02]  /*e4c0*/  ISETP.NE.U32.AND P0, PT, R24, RZ, PT ;  /* 0x000000ff1800720c */ /* 0x002fe40003f05070 */
[----:B---3--:R-:W-:Y:S01]  /*e4d0*/  IADD3 R5, -R9, RZ, RZ ;  /* 0x000000ff09057210 */ /* 0x008fe20007ffe1ff */
[----:B------:R-:W-:Y:S01]  /*e4e0*/  FMUL R6, R6, UR4 ;  /* 0x0000000406067c20 */ /* 0x000fe20008400000 */
[----:B------:R-:W-:Y:S02]  /*e4f0*/  ISETP.NE.AND.EX P0, PT, R25, RZ, PT, P0 ;  /* 0x000000ff1900720c */ /* 0x000fe40003f05300 */
[----:B------:R-:W-:Y:S01]  /*e500*/  SHF.R.U32.HI R3, RZ, R22, R3 ;  /* 0x00000016ff037219 */ /* 0x000fe20000011603 */
[----:B------:R-:W1:Y:S01]  /*e510*/  LDC R15, c[0x0][0x148] ;  /* 0x00005200ff0f7b82 */ /* 0x000e620000000800 */
[----:B------:R3:W0:Y:S01]  /*e520*/  F2I.U32.TRUNC.NTZ R13, R6 ;  /* 0x00000006000d7305 */ /* 0x000622000020f000 */
[----:B--2---:R-:W-:-:S02]  /*e530*/  IMAD R22, R11, R5, R4 ;  /* 0x000000050b167224 */ /* 0x004fc400078e0204 */
[----:B------:R-:W-:-:S04]  /*e540*/  IMAD.MOV.U32 R5, RZ, RZ, -0x1 ;  /* 0xffffffffff057424 */ /* 0x000fc800078e00ff */
[----:B------:R-:W2:Y:S01]  /*e550*/  LDC R19, c[0x0][0x600] ;  /* 0x00018000ff137b82 */ /* 0x000ea20000000800 */
[-CC-:B----4-:R-:W-:Y:S02]  /*e560*/  SHF.R.U64 R14, R10, R20.reuse, R3.reuse ;  /* 0x000000140a0e7219 */ /* 0x190fe40000001203 */
[----:B------:R-:W-:-:S05]  /*e570*/  SHF.R.U32.HI R3, RZ, R20, R3 ;  /* 0x00000014ff037219 */ /* 0x000fca0000011603 */
[----:B------:R-:W4:Y:S01]  /*e580*/  LDC R21, c[0x0][0x648] ;  /* 0x00019200ff157b82 */ /* 0x000f220000000800 */
[-C--:B0-----:R-:W-:Y:S02]  /*e590*/  SHF.L.U32 R4, R5, R8.reuse, RZ ;  /* 0x0000000805047219 */ /* 0x081fe400000006ff */
[--C-:B------:R-:W-:Y:S02]  /*e5a0*/  SHF.R.U64 R20, R14, R8, R3.reuse ;  /* 0x000000080e147219 */ /* 0x100fe40000001203 */
[----:B------:R-:W-:Y:S02]  /*e5b0*/  LOP3.LUT R27, RZ, R4, RZ, 0x33, !PT ;  /* 0x00000004ff1b7212 */ /* 0x000fe400078e33ff */
[-C--:B------:R-:W-:Y:S01]  /*e5c0*/  SHF.R.U32.HI R5, RZ, R8.reuse, R3 ;  /* 0x00000008ff057219 */ /* 0x080fe20000011603 */
[----:B------:R-:W0:Y:S01]  /*e5d0*/  LDC R23, c[0x0][0x638] ;  /* 0x00018e00ff177b82 */ /* 0x000e220000000800 */
[----:B------:R-:W-:Y:S01]  /*e5e0*/  SHF.L.U32 R26, R7, R8, RZ ;  /* 0x00000008071a7219 */ /* 0x000fe200000006ff */
[----:B------:R-:W-:-:S06]  /*e5f0*/  IMAD.MOV.U32 R4, RZ, RZ, R20 ;  /* 0x000000ffff047224 */ /* 0x000fcc00078e0014 */
[----:B------:R-:W0:Y:S01]  /*e600*/  LDC R28, c[0x0][0x610] ;  /* 0x00018400ff1c7b82 */ /* 0x000e220000000800 */
[----:B-1-3--:R-:W-:Y:S05]  /*e610*/  @!P0 BRA `(.L_x_418) ;  /* 0x0000000000288947 */ /* 0x00afea0003800000 */
[----:B------:R-:W1:Y:S02]  /*e620*/  LDC R3, c[0x0][0x64c] ;  /* 0x00019300ff037b82 */ /* 0x000e640000000800 */
[----:B-1----:R-:W-:-:S05]  /*e630*/  IADD3 R3, P0, R20, R3, RZ ;  /* 0x0000000314037210 */ /* 0x002fca0007f1e0ff */
        /* <DEDUP_REMOVED lines=8> */
.L_x_418:
[----:B------:R-:W-:Y:S01]  /*e6c0*/  ISETP.NE.AND P0, PT, R2, 0x1, PT ;  /* 0x000000010200780c */ /* 0x000fe20003f05270 */
[----:B--2---:R-:W-:Y:S01]  /*e6d0*/  VIADD R7, R19, 0xffffffff ;  /* 0xffffffff13077836 */ /* 0x004fe20000000000 */
[----:B----4-:R-:W-:Y:S01]  /*e6e0*/  SHF.R.U64 R4, R4, R21, R5 ;  /* 0x0000001504047219 */ /* 0x010fe20000001205 */
[----:B------:R-:W-:Y:S01]  /*e6f0*/  IMAD.MOV R13, RZ, RZ, -R13 ;  /* 0x000000ffff0d7224 */ /* 0x000fe200078e0a0d */
[----:B------:R-:W-:Y:S02]  /*e700*/  LOP3.LUT R3, R14, R27, RZ, 0xc0, !PT ;  /* 0x0000001b0e037212 */ /* 0x000fe400078ec0ff */
[----:B------:R-:W-:Y:S01]  /*e710*/  LOP3.LUT R7, R10, R7, RZ, 0xc0, !PT ;  /* 0x000000070a077212 */ /* 0x000fe200078ec0ff */
[----:B------:R-:W-:Y:S02]  /*e720*/  IMAD.MOV R5, RZ, RZ, -R4 ;  /* 0x000000ffff057224 */ /* 0x000fe400078e0a04 */
[----:B------:R-:W-:-:S04]  /*e730*/  IMAD R3, R26, R4, R3 ;  /* 0x000000041a037224 */ /* 0x000fc800078e0203 */
[----:B------:R-:W-:Y:S02]  /*e740*/  @P0 IMAD R22, R15, R13, R0 ;  /* 0x0000000d0f160224 */ /* 0x000fe400078e0200 */
[----:B0-----:R-:W-:Y:S02]  /*e750*/  IMAD R0, R5, R23, R20 ;  /* 0x0000001705007224 */ /* 0x001fe400078e0214 */
[----:B------:R-:W-:Y:S02]  /*e760*/  IMAD R6, R3, R28, R22 ;  /* 0x0000001c03067224 */ /* 0x000fe400078e0216 */
[----:B------:R-:W-:Y:S02]  /*e770*/  IMAD R5, R0, R19, R7 ;  /* 0x0000001300057224 */ /* 0x000fe400078e0207 */
[----:B------:R-:W-:-:S03]  /*e780*/  IMAD.MOV.U32 R3, RZ, RZ, 0x1 ;  /* 0x00000001ff037424 */ /* 0x000fc600078e00ff */
[----:B------:R-:W-:Y:S02]  /*e790*/  SEL R7, R5, R6, !P0 ;  /* 0x0000000605077207 */ /* 0x000fe40004000000 */
[----:B------:R-:W-:-:S07]  /*e7a0*/  SEL R6, R6, R5, !P0 ;  /* 0x0000000506067207 */ /* 0x000fce0004000000 */
.L_x_416:
[----:B------:R-:W-:-:S08]  /*e7b0*/  NOP ;  /* 0x0000000000007918 */ /* 0x000fd00000000000 */
[----:B------:R-:W0:-:S00]  /*e7c0*/  USETMAXREG.DEALLOC.CTAPOOL 0x28 ;  /* 0x00000028000079c8 */ /* 0x000e0000080e0500 */
[----:B------:R-:W-:-:S13]  /*e7d0*/  ISETP.NE.AND P0, PT, RZ, UR8, PT ;  /* 0x00000008ff007c0c */ /* 0x000fda000bf05270 */
[----:B------:R-:W-:Y:S05]  /*e7e0*/  @P0 EXIT ;  /* 0x000000000000094d */ /* 0x000fea0003800000 */
[----:B0-----:R-:W-:Y:S01]  /*e7f0*/  LOP3.LUT P0, RZ, R3, 0xff, RZ, 0xc0, !PT ;  /* 0x000000ff03ff7812 */ /* 0x001fe2000780c0ff */
[----:B------:R-:W-:Y:S01]  /*e800*/  IMAD.MOV.U32 R0, RZ, RZ, 0x1 ;  /* 0x00000001ff007424 */ /* 0x000fe200078e00ff */
[----:B------:R-:W-:-:S11]  /*e810*/  MOV R3, RZ ;  /* 0x000000ff00037202 */ /* 0x000fd60000000f00 */
[----:B------:R-:W-:Y:S05]  /*e820*/  @!P0 BRA `(.L_x_419) ;  /* 0x0000000c002c8947 */ /* 0x000fea0003800000 */
[----:B------:R-:W-:Y:S01]  /*e830*/  ULDC UR4, c[0x0][0x28c] ;  /* 0x0000a30000047ab9 */ /* 0x000fe20000000800 */
[----:B------:R-:W-:Y:S01]  /*e840*/  ULDC UR6, c[0x0][0x658] ;  /* 0x0001960000067ab9 */ /* 0x000fe20000000800 */
[----:B------:R-:W-:Y:S01]  /*e850*/  UIADD3 UR10, UR4, 0x1f, URZ ;  /* 0x0000001f040a7890 */ /* 0x000fe2000fffe03f */
[C---:B------:R-:W-:Y:S01]  /*e860*/  LOP3.LUT P2, RZ, R18.reuse, 0x7f, RZ, 0xc0, !PT ;  /* 0x0000007f12ff7812 */ /* 0x040fe2000784c0ff */
[----:B------:R-:W-:Y:S01]  /*e870*/  UMOV UR7, 0xffffffff ;  /* 0xffffffff00077882 */ /* 0x000fe20000000000 */
[----:B------:R-:W-:Y:S01]  /*e880*/  ULDC UR5, c[0x0][0x600] ;  /* 0x0001800000057ab9 */ /* 0x000fe20000000800 */
[----:B------:R-:W-:Y:S01]  /*e890*/  UMOV UR9, 0x1 ;  /* 0x0000000100097882 */ /* 0x000fe20000000000 */
[----:B------:R-:W-:Y:S01]  /*e8a0*/  USHF.L.U32 UR7, UR7, UR6, URZ ;  /* 0x0000000607077299 */ /* 0x000fe2000800063f */
[----:B------:R-:W-:Y:S01]  /*e8b0*/  LOP3.LUT P0, RZ, R18, 0x1f, RZ, 0xc0, !PT ;  /* 0x0000001f12ff7812 */ /* 0x000fe2000780c0ff */
[----:B------:R-:W-:Y:S01]  /*e8c0*/  UIADD3 UR4, UR5, -0x1, URZ ;  /* 0xffffffff05047890 */ /* 0x000fe2000fffe03f */
[----:B------:R-:W-:Y:S01]  /*e8d0*/  BSSY B0, `(.L_x_419) ;  /* 0x00000c0000007945 */ /* 0x000fe20003800000 */
[----:B------:R-:W-:Y:S01]  /*e8e0*/  USHF.R.S32.HI UR11, URZ, 0x1f, UR10 ;  /* 0x0000001f3f0b7899 */ /* 0x000fe2000801140a */
[----:B------:R-:W-:Y:S01]  /*e8f0*/  PLOP3.LUT P0, PT, P0, P2, PT, 0x8a, 0x0 ;  /* 0x000000000000781c */ /* 0x000fe20000705172 */
[----:B------:R-:W-:Y:S01]  /*e900*/  ULDC UR8, c[0x0][0xc] ;  /* 0x0000030000087ab9 */ /* 0x000fe20000000800 */
[----:B------:R-:W-:Y:S01]  /*e910*/  USHF.L.U32 UR5, UR9, UR6, URZ ;  /* 0x0000000609057299 */ /* 0x000fe2000800063f */
[----:B------:R-:W-:Y:S01]  /*e920*/  IMAD.MOV.U32 R10, RZ, RZ, 0x1 ;  /* 0x00000001ff0a7424 */ /* 0x000fe200078e00ff */
[----:B------:R-:W-:Y:S01]  /*e930*/  ULEA.HI UR11, UR11, UR10, URZ, 0x5 ;  /* 0x0000000a0b0b7291 */ /* 0x000fe2000f8f283f */
[----:B------:R-:W-:Y:S01]  /*e940*/  IMAD.MOV.U32 R0, RZ, RZ, 0x1 ;  /* 0x00000001ff007424 */ /* 0x000fe200078e00ff */
[----:B------:R-:W-:Y:S01]  /*e950*/  ULDC UR9, c[0x0][0x10] ;  /* 0x0000040000097ab9 */ /* 0x000fe20000000800 */
[----:B------:R-:W-:Y:S01]  /*e960*/  ULOP3.LUT UR6, URZ, UR7, URZ, 0x33, !UPT ;  /* 0x000000073f067292 */ /* 0x000fe2000f8e333f */
[----:B------:R-:W-:Y:S01]  /*e970*/  IMAD.MOV.U32 R3, RZ, RZ, RZ ;  /* 0x000000ffff037224 */ /* 0x000fe200078e00ff */
[----:B------:R-:W-:Y:S01]  /*e980*/  UIMAD.WIDE.U32 UR8, UR8, UR9, URZ ;  /* 0x00000009080872a5 */ /* 0x000fe2000f8e003f */
[----:B------:R-:W-:Y:S01]  /*e990*/  ULDC UR7, c[0x0][0x14] ;  /* 0x0000050000077ab9 */ /* 0x000fe20000000800 */
[----:B------:R-:W-:-:S02]  /*e9a0*/  USHF.R.S32.HI UR18, URZ, 0x5, UR11 ;  /* 0x000000053f127899 */ /* 0x000fc4000801140b */
[----:B------:R-:W-:Y:S02]  /*e9b0*/  UIMAD.WIDE.U32 UR20, UR8, UR7, URZ ;  /* 0x00000007081472a5 */ /* 0x000fe4000f8e003f */
[----:B------:R-:W-:Y:S02]  /*e9c0*/  UIMAD UR13, UR9, UR7, URZ ;  /* 0x00000007090d72a4 */ /* 0x000fe4000f8e023f */
[----:B------:R-:W-:Y:S02]  /*e9d0*/  ULOP3.LUT UR24, UR40, 0x2, URZ, 0xfc, !UPT ;  /* 0x0000000228187892 */ /* 0x000fe4000f8efc3f */
[----:B------:R-:W-:Y:S02]  /*e9e0*/  UIADD3 UR13, UR21, UR13, URZ ;  /* 0x0000000d150d7290 */ /* 0x000fe4000fffe03f */
[----:B------:R-:W-:Y:S01]  /*e9f0*/  UIADD3 UR25, UR18, 0x1, URZ ;  /* 0x0000000112197890 */ /* 0x000fe2000fffe03f */
[----:B------:R-:W-:-:S11]  /*ea00*/  ULDC.64 UR22, c[0x0][0x198] ;  /* 0x0000660000167ab9 */ /* 0x000fd60000000a00 */
.L_x_431:
[----:B------:R-:W-:-:S03]  /*ea10*/  UMOV UR7, 0xffffffff ;  /* 0xffffffff00077882 */ /* 0x000fc60000000000 */
[----:B------:R-:W-:Y:S05]  /*ea20*/  BRA.DIV UR7, `(.L_x_420) ;  /* 0x0000001207507947 */ /* 0x000fea000b800000 */
[----:B------:R-:W-:-:S13]  /*ea30*/  ELECT P6, URZ, PT ;  /* 0x00000000003f782f */ /* 0x000fda00038c0000 */
.L_x_447:
[----:B------:R-:W0:Y:S01]  /*ea40*/  LDC R4, c[0x0][0x28c] ;  /* 0x0000a300ff047b82 */ /* 0x000e220000000800 */
[----:B------:R-:W-:Y:S01]  /*ea50*/  BSSY B1, `(.L_x_421) ;  /* 0x0000035000017945 */ /* 0x000fe20003800000 */
[----:B0-----:R-:W-:-:S13]  /*ea60*/  ISETP.LT.OR P6, PT, R4, 0x1, !P6 ;  /* 0x000000010400780c */ /* 0x001fda00077c1670 */
[----:B------:R-:W-:Y:S05]  /*ea70*/  @P6 BRA `(.L_x_422) ;  /* 0x0000000000c86947 */ /* 0x000fea0003800000 */
[----:B------:R-:W-:Y:S01]  /*ea80*/  IMAD R8, R7, 0xc0, RZ ;  /* 0x000000c007087824 */ /* 0x000fe200078e02ff */
[----:B------:R-:W-:Y:S01]  /*ea90*/  MOV R4, R0 ;  /* 0x0000000000047202 */ /* 0x000fe20000000f00 */
[----:B------:R-:W-:Y:S02]  /*eaa0*/  IMAD R9, R6, 0xc0, RZ ;  /* 0x000000c006097824 */ /* 0x000fe400078e02ff */
[----:B------:R-:W-:Y:S02]  /*eab0*/  IMAD.MOV.U32 R13, RZ, RZ, RZ ;  /* 0x000000ffff0d7224 */ /* 0x000fe400078e00ff */
[----:B------:R-:W-:Y:S02]  /*eac0*/  IMAD.U32 R15, RZ, RZ, UR25 ;  /* 0x00000019ff0f7e24 */ /* 0x000fe4000f8e00ff */
[----:B------:R-:W-:-:S07]  /*ead0*/  IMAD.MOV.U32 R5, RZ, RZ, R3 ;  /* 0x000000ffff057224 */ /* 0x000fce00078e0003 */
.L_x_426:
[----:B------:R-:W0:Y:S01]  /*eae0*/  S2R R7, SR_CgaCtaId ;  /* 0x0000000000077919 */ /* 0x000e220000008800 */
[----:B-1----:R-:W-:-:S04]  /*eaf0*/  MOV R6, 0x400 ;  /* 0x0000040000067802 */ /* 0x002fc80000000f00 */
[----:B0-----:R-:W-:Y:S02]  /*eb00*/  LEA R14, R7, R6, 0x18 ;  /* 0x00000006070e7211 */ /* 0x001fe400078ec0ff */
[----:B------:R-:W-:Y:S01]  /*eb10*/  SHF.L.U32 R6, R4, 0x1f, RZ ;  /* 0x0000001f04067819 */ /* 0x000fe200000006ff */
[----:B------:R-:W0:Y:S02]  /*eb20*/  @!P2 LDC R7, c[0x0][0x500] ;  /* 0x00014000ff07ab82 */ /* 0x000e240000000800 */
[----:B------:R-:W-:-:S04]  /*eb30*/  IMAD R11, R5, 0x8, R14 ;  /* 0x00000008050b7824 */ /* 0x000fc800078e020e */
[----:B------:R-:W1:Y:S02]  /*eb40*/  SYNCS.PHASECHK.TRANS64.TRYWAIT P1, [R11+URZ+0x48], R6 ;  /* 0x000048060b0075a7 */ /* 0x000e64000802017f */
[----:B-1----:R-:W-:Y:S05]  /*eb50*/  @!P1 BRA `(.L_x_423) ;  /* 0x0000001000249947 */ /* 0x002fea0003800000 */
.L_x_448:
[----:B------:R-:W-:Y:S01]  /*eb60*/  UPRMT UR7, UR24, 0x9910, URZ ;  /* 0x0000991018077896 */ /* 0x000fe2000800003f */
[----:B0-----:R0:W-:Y:S03]  /*eb70*/  @!P2 SYNCS.ARRIVE.TRANS64 RZ, [R11+URZ], R7 ;  /* 0x000000070bffa9a7 */ /* 0x0011e6000800003f */
[----:B------:R-:W-:-:S06]  /*eb80*/  UISETP.NE.AND UP0, UPT, UR7, 0x2, UPT ;  /* 0x000000020700788c */ /* 0x000fcc000bf05270 */
[----:B------:R-:W-:-:S13]  /*eb90*/  PLOP3.LUT P1, PT, PT, PT, UP0, 0x80, 0x0 ;  /* 0x000000000000781c */ /* 0x000fda0003f2f008 */
[----:B0-----:R-:W-:Y:S05]  /*eba0*/  @P1 BRA `(.L_x_424) ;  /* 0x0000000000041947 */ /* 0x001fea0003800000 */
[----:B------:R-:W-:Y:S01]  /*ebb0*/  BPT.TRAP 0x1 ;  /* 0x000000040000795c */ /* 0x000fe20000300000 */
.L_x_424:
[----:B------:R-:W-:Y:S05]  /*ebc0*/  @P0 BRA `(.L_x_425) ;  /* 0x0000000000040947 */ /* 0x000fea0003800000 */
[----:B------:R-:W-:Y:S01]  /*ebd0*/  BPT.TRAP 0x1 ;  /* 0x000000040000795c */ /* 0x000fe20000300000 */
.L_x_425:
[----:B------:R-:W-:Y:S01]  /*ebe0*/  IMAD R14, R5, 0x3000, R14 ;  /* 0x00003000050e7824 */ /* 0x000fe200078e020e */
[----:B------:R-:W-:Y:S01]  /*ebf0*/  R2UR UR9, R11 ;  /* 0x000000000b0972ca */ /* 0x000fe200000e0000 */
[----:B------:R-:W-:Y:S01]  /*ec00*/  VIADD R15, R15, 0xffffffff ;  /* 0xffffffff0f0f7836 */ /* 0x000fe20000000000 */
[----:B------:R-:W-:Y:S01]  /*ec10*/  UIADD3 UR14, UP0, UR22, 0xf0, URZ ;  /* 0x000000f0160e7890 */ /* 0x000fe2000ff1e03f */
[----:B------:R-:W-:Y:S01]  /*ec20*/  R2UR UR11, R9 ;  /* 0x00000000090b72ca */ /* 0x000fe200000e0000 */
[----:B------:R-:W-:Y:S01]  /*ec30*/  UIADD3 UR26, UP1, UR22, 0x1f0, URZ ;  /* 0x000001f0161a7890 */ /* 0x000fe2000ff3e03f */
[----:B------:R-:W-:Y:S01]  /*ec40*/  R2UR UR7, R14 ;  /* 0x000000000e0772ca */ /* 0x000fe200000e0000 */
[----:B------:R-:W-:Y:S01]  /*ec50*/  UIADD3.X UR15, URZ, UR23, URZ, UP0, !UPT ;  /* 0x000000173f0f7290 */ /* 0x000fe200087fe43f */
[----:B------:R-:W-:Y:S01]  /*ec60*/  R2UR UR10, R13 ;  /* 0x000000000d0a72ca */ /* 0x000fe200000e0000 */
[----:B------:R-:W-:Y:S01]  /*ec70*/  VIADD R5, R5, 0x1 ;  /* 0x0000000105057836 */ /* 0x000fe20000000000 */
[----:B------:R-:W-:Y:S01]  /*ec80*/  R2UR UR12, R12 ;  /* 0x000000000c0c72ca */ /* 0x000fe200000e0000 */
[----:B------:R-:W-:Y:S01]  /*ec90*/  UIADD3.X UR27, URZ, UR23, URZ, UP1, !UPT ;  /* 0x000000173f1b7290 */ /* 0x000fe20008ffe43f */
[----:B------:R-:W-:Y:S01]  /*eca0*/  R2UR UR19, R8 ;  /* 0x00000000081372ca */ /* 0x000fe200000e0000 */
[----:B------:R-:W-:Y:S01]  /*ecb0*/  UMOV UR16, 0x0 ;  /* 0x0000000000107882 */ /* 0x000fe20000000000 */
[----:B------:R-:W-:Y:S01]  /*ecc0*/  ISETP.GT.AND P3, PT, R15, 0x1, PT ;  /* 0x000000010f00780c */ /* 0x000fe20003f64270 */
[----:B------:R-:W-:Y:S01]  /*ecd0*/  UMOV UR17, 0x10000000 ;  /* 0x1000000000117882 */ /* 0x000fe20000000000 */
[----:B------:R-:W-:Y:S01]  /*ece0*/  ISETP.NE.AND P1, PT, R5, 0x9, PT ;  /* 0x000000090500780c */ /* 0x000fe20003f25270 */
[----:B------:R-:W-:-:S02]  /*ecf0*/  VIADD R13, R13, 0x20 ;  /* 0x000000200d0d7836 */ /* 0x000fc40000000000 */
[----:B------:R-:W-:Y:S01]  /*ed00*/  UIADD3 UR8, UR7, 0x180, URZ ;  /* 0x0000018007087890 */ /* 0x000fe2000fffe03f */
[----:B------:R-:W-:Y:S01]  /*ed10*/  SEL R7, RZ, 0x1, P1 ;  /* 0x00000001ff077807 */ /* 0x000fe20000800000 */
[----:B------:R-:W-:Y:S01]  /*ed20*/  UIADD3 UR7, UR7, 0x1b180, URZ ;  /* 0x0001b18007077890 */ /* 0x000fe2000fffe03f */
[----:B------:R-:W-:Y:S02]  /*ed30*/  SEL R5, R5, RZ, P1 ;  /* 0x000000ff05057207 */ /* 0x000fe40000800000 */
[----:B------:R-:W-:-:S04]  /*ed40*/  LOP3.LUT R4, R4, R7, RZ, 0x3c, !PT ;  /* 0x0000000704047212 */ /* 0x000fc800078e3cff */
[----:B------:R0:W-:Y:S02]  /*ed50*/  UTMALDG.3D [UR8], [UR14], desc[UR16] ;  /* 0x000010080e0075b4 */ /* 0x0001e40008011000 */
[----:B0-----:R-:W-:Y:S01]  /*ed60*/  UMOV UR8, UR7 ;  /* 0x0000000700087c82 */ /* 0x001fe20008000000 */
[----:B------:R-:W-:Y:S02]  /*ed70*/  UMOV UR11, UR19 ;  /* 0x00000013000b7c82 */ /* 0x000fe40008000000 */
[----:B------:R0:W-:Y:S02]  /*ed80*/  UTMALDG.3D [UR8], [UR26], desc[UR16] ;  /* 0x000010081a0075b4 */ /* 0x0001e40008011000 */
[----:B0-----:R-:W-:Y:S05]  /*ed90*/  @P3 BRA `(.L_x_426) ;  /* 0xfffffffc00503947 */ /* 0x001fea000383ffff */
.L_x_422:
[----:B------:R-:W-:Y:S05]  /*eda0*/  BSYNC B1 ;  /* 0x0000000000017941 */ /* 0x000fea0003800000 */
.L_x_421:
[----:B------:R-:W-:Y:S01]  /*edb0*/  LOP3.LUT P4, RZ, R10, 0xff, RZ, 0xc0, !PT ;  /* 0x000000ff0aff7812 */ /* 0x000fe2000788c0ff */
[----:B------:R-:W-:Y:S01]  /*edc0*/  IMAD.U32 R7, RZ, RZ, UR18 ;  /* 0x00000012ff077e24 */ /* 0x000fe2000f8e00ff */
[----:B-1----:R-:W-:Y:S01]  /*edd0*/  IADD3 R6, R3, UR18, RZ ;  /* 0x0000001203067c10 */ /* 0x002fe2000fffe0ff */
[----:B------:R-:W-:Y:S01]  /*ede0*/  ULDC.64 UR8, c[0x0][0x650] ;  /* 0x0001940000087ab9 */ /* 0x000fe20000000a00 */
[----:B------:R-:W-:Y:S01]  /*edf0*/  UISETP.GE.U32.AND UP0, UPT, UR18, 0x9, UPT ;  /* 0x000000091200788c */ /* 0x000fe2000bf06070 */
[----:B------:R-:W-:Y:S01]  /*ee00*/  BSSY B1, `(.L_x_427) ;  /* 0x000006a000017945 */ /* 0x000fe20003800000 */
[----:B------:R-:W-:Y:S01]  /*ee10*/  ISETP.GT.U32.AND P1, PT, R6, 0x8, PT ;  /* 0x000000080600780c */ /* 0x000fe20003f24070 */
[----:B------:R-:W-:Y:S01]  /*ee20*/  IMAD.MOV.U32 R12, RZ, RZ, -0x1 ;  /* 0xffffffffff0c7424 */ /* 0x000fe200078e00ff */
[----:B------:R-:W-:Y:S02]  /*ee30*/  PRMT R10, RZ, 0x7610, R10 ;  /* 0x00007610ff0a7816 */ /* 0x000fe4000000000a */
[----:B------:R-:W-:Y:S01]  /*ee40*/  ISETP.LT.U32.AND P1, PT, R7, 0x9, P1 ;  /* 0x000000090700780c */ /* 0x000fe20000f21070 */
[----:B------:R-:W-:Y:S01]  /*ee50*/  IMAD.MOV.U32 R7, RZ, RZ, -0x1 ;  /* 0xffffffffff077424 */ /* 0x000fe200078e00ff */
[----:B------:R-:W-:Y:S01]  /*ee60*/  PLOP3.LUT P3, PT, PT, PT, UP0, 0x80, 0x0 ;  /* 0x000000000000781c */ /* 0x000fe20003f6f008 */
[----:B------:R-:W0:Y:S01]  /*ee70*/  @P4 S2R R4, SR_CgaCtaId ;  /* 0x0000000000044919 */ /* 0x000e220000008800 */
[----:B------:R-:W-:-:S04]  /*ee80*/  @P4 MOV R3, 0x400 ;  /* 0x0000040000034802 */ /* 0x000fc80000000f00 */
[----:B0-----:R-:W-:Y:S01]  /*ee90*/  @P4 LEA R3, R4, R3, 0x18 ;  /* 0x0000000304034211 */ /* 0x001fe200078ec0ff */
[----:B------:R-:W-:-:S03]  /*eea0*/  IMAD.WIDE.U32 R4, R6, 0x38e38e39, RZ ;  /* 0x38e38e3906047825 */ /* 0x000fc600078e00ff */
[----:B------:R0:W-:Y:S01]  /*eeb0*/  @P4 SYNCS.ARRIVE.TRANS64.A1T0 RZ, [R3+URZ+0xa8], RZ ;  /* 0x0000a8ff03ff49a7 */ /* 0x0001e2000810003f */
[----:B------:R-:W-:Y:S02]  /*eec0*/  IADD3 R16, P4, R16, UR20, RZ ;  /* 0x0000001410107c10 */ /* 0x000fe4000ff9e0ff */
[----:B------:R-:W-:Y:S02]  /*eed0*/  SHF.R.U32.HI R5, RZ, 0x1, R5 ;  /* 0x00000001ff057819 */ /* 0x000fe40000011605 */
[----:B------:R-:W-:Y:S02]  /*eee0*/  IADD3.X R17, R17, UR13, RZ, P4, !PT ;  /* 0x0000000d11117c10 */ /* 0x000fe4000a7fe4ff */
[----:B------:R-:W-:Y:S02]  /*eef0*/  PRMT R4, RZ, 0x7610, R4 ;  /* 0x00007610ff047816 */ /* 0x000fe40000000004 */
[----:B0-----:R-:W-:Y:S02]  /*ef00*/  SEL R3, RZ, 0x1, !P1 ;  /* 0x00000001ff037807 */ /* 0x001fe40004800000 */
[----:B------:R-:W-:-:S02]  /*ef10*/  ISETP.GE.U32.AND P1, PT, R16, UR8, PT ;  /* 0x0000000810007c0c */ /* 0x000fc4000bf26070 */
[----:B------:R-:W-:Y:S01]  /*ef20*/  LOP3.LUT R0, R0, R3, RZ, 0x3c, !PT ;  /* 0x0000000300007212 */ /* 0x000fe200078e3cff */
[----:B------:R-:W-:Y:S01]  /*ef30*/  IMAD R3, R5, -0x9, R6 ;  /* 0xfffffff705037824 */ /* 0x000fe200078e0206 */
[----:B------:R-:W-:Y:S01]  /*ef40*/  ISETP.GE.U32.AND.EX P1, PT, R17, UR9, PT, P1 ;  /* 0x0000000911007c0c */ /* 0x000fe2000bf26110 */
[----:B------:R-:W-:Y:S01]  /*ef50*/  IMAD.MOV.U32 R6, RZ, RZ, -0x1 ;  /* 0xffffffffff067424 */ /* 0x000fe200078e00ff */
[----:B------:R-:W-:-:S11]  /*ef60*/  @P3 LOP3.LUT R0, R0, 0x1, R5, 0x78, !PT ;  /* 0x0000000100003812 */ /* 0x000fd600078e7805 */
[----:B------:R-:W-:Y:S05]  /*ef70*/  @P1 BRA `(.L_x_428) ;  /* 0x0000000400481947 */ /* 0x000fea0003800000 */
[----:B------:R-:W-:Y:S01]  /*ef80*/  ULDC.64 UR8, c[0x0][0x628] ;  /* 0x00018a0000087ab9 */ /* 0x000fe20000000a00 */
[----:B------:R-:W0:Y:S01]  /*ef90*/  S2R R13, SR_CTAID.X ;  /* 0x00000000000d7919 */ /* 0x000e220000002500 */
[----:B------:R-:W-:Y:S01]  /*efa0*/  ISETP.NE.U32.AND P1, PT, RZ, UR8, PT ;  /* 0x00000008ff007c0c */ /* 0x000fe2000bf25070 */
[----:B------:R-:W-:Y:S01]  /*efb0*/  ULDC UR10, c[0x0][0x630] ;  /* 0x00018c00000a7ab9 */ /* 0x000fe20000000800 */
[----:B------:R-:W-:Y:S01]  /*efc0*/  IMAD.MOV.U32 R4, RZ, RZ, R16 ;  /* 0x000000ffff047224 */ /* 0x000fe200078e0010 */
[----:B------:R-:W1:Y:S01]  /*efd0*/  S2R R11, SR_CTAID.Y ;  /* 0x00000000000b7919 */ /* 0x000e620000002600 */
[----:B------:R-:W-:Y:S02]  /*efe0*/  ISETP.NE.AND.EX P1, PT, RZ, UR9, PT, P1 ;  /* 0x00000009ff007c0c */ /* 0x000fe4000bf25310 */
[----:B------:R-:W-:-:S11]  /*eff0*/  MOV R5, R17 ;  /* 0x0000001100057202 */ /* 0x000fd60000000f00 */
[----:B------:R-:W-:Y:S05]  /*f000*/  @!P1 BRA `(.L_x_429) ;  /* 0x0000000000289947 */ /* 0x000fea0003800000 */
[----:B------:R-:W-:Y:S02]  /*f010*/  ULDC UR7, c[0x0][0x634] ;  /* 0x00018d0000077ab9 */ /* 0x000fe40000000800 */
[----:B------:R-:W-:-:S05]  /*f020*/  IADD3 R9, P1, R16, UR7, RZ ;  /* 0x0000000710097c10 */ /* 0x000fca000ff3e0ff */
[----:B------:R-:W-:-:S04]  /*f030*/  IMAD.X R15, RZ, RZ, R17, P1 ;  /* 0x000000ffff0f7224 */ /* 0x000fc800008e0611 */
[----:B------:R-:W-:-:S04]  /*f040*/  IMAD.WIDE.U32 R6, R15, UR8, RZ ;  /* 0x000000080f067c25 */ /* 0x000fc8000f8e00ff */
[----:B------:R-:W-:-:S04]  /*f050*/  IMAD.WIDE.U32 R6, P1, R9, UR9, R6 ;  /* 0x0000000909067c25 */ /* 0x000fc8000f820006 */
[----:B------:R-:W-:-:S04]  /*f060*/  IMAD.WIDE.U32 R8, R9, UR8, RZ ;  /* 0x0000000809087c25 */ /* 0x000fc8000f8e00ff */
[----:B------:R-:W-:Y:S01]  /*f070*/  IMAD.X R5, RZ, RZ, RZ, P1 ;  /* 0x000000ffff057224 */ /* 0x000fe200008e06ff */
[----:B------:R-:W-:Y:S01]  /*f080*/  IADD3 RZ, P1, R9, R6, RZ ;  /* 0x0000000609ff7210 */ /* 0x000fe20007f3e0ff */
[----:B------:R-:W-:-:S04]  /*f090*/  IMAD.MOV.U32 R4, RZ, RZ, R7 ;  /* 0x000000ffff047224 */ /* 0x000fc800078e0007 */
[----:B------:R-:W-:-:S08]  /*f0a0*/  IMAD.WIDE.U32.X R4, R15, UR9, R4, P1 ;  /* 0x000000090f047c25 */ /* 0x000fd000088e0404 */
.L_x_429:
[--C-:B------:R-:W-:Y:S01]  /*f0b0*/  SHF.R.U64 R12, R4, UR10, R5.reuse ;  /* 0x0000000a040c7c19 */ /* 0x100fe20008001205 */
[----:B------:R-:W-:Y:S01]  /*f0c0*/  ULDC.64 UR8, c[0x0][0x620] ;  /* 0x0001880000087ab9 */ /* 0x000fe20000000a00 */
[----:B------:R-:W-:Y:S01]  /*f0d0*/  SHF.R.U32.HI R4, RZ, UR10, R5 ;  /* 0x0000000aff047c19 */ /* 0x000fe20008011605 */
[----:B------:R-:W-:Y:S01]  /*f0e0*/  ULDC UR7, c[0x0][0x150] ;  /* 0x0000540000077ab9 */ /* 0x000fe20000000800 */
[----:B------:R-:W-:Y:S01]  /*f0f0*/  IADD3 R7, P1, RZ, -R12, RZ ;  /* 0x8000000cff077210 */ /* 0x000fe20007f3e0ff */
[----:B------:R-:W-:Y:S01]  /*f100*/  ULDC.64 UR10, c[0x0][0x640] ;  /* 0x00019000000a7ab9 */ /* 0x000fe20000000a00 */
[----:B0-----:R-:W-:Y:S01]  /*f110*/  I2FP.F32.U32 R8, R13 ;  /* 0x0000000d00087245 */ /* 0x001fe20000201000 */
[----:B------:R-:W0:Y:S02]  /*f120*/  LDC R18, c[0x0][0x148] ;  /* 0x00005200ff127b82 */ /* 0x000e240000000800 */
[----:B------:R-:W-:Y:S01]  /*f130*/  IMAD.X R4, RZ, RZ, ~R4, P1 ;  /* 0x000000ffff047224 */ /* 0x000fe200008e0e04 */
[----:B------:R-:W-:Y:S01]  /*f140*/  ISETP.NE.U32.AND P1, PT, RZ, UR10, PT ;  /* 0x0000000aff007c0c */ /* 0x000fe2000bf25070 */
[----:B------:R-:W-:Y:S01]  /*f150*/  FMUL R8, R8, UR7 ;  /* 0x0000000708087c20 */ /* 0x000fe20008400000 */
[----:B------:R-:W-:Y:S01]  /*f160*/  ULDC UR7, c[0x0][0x618] ;  /* 0x0001860000077ab9 */ /* 0x000fe20000000800 */
[----:B------:R-:W-:Y:S01]  /*f170*/  IMAD R6, R4, UR8, RZ ;  /* 0x0000000804067c24 */ /* 0x000fe2000f8e02ff */
[----:B------:R-:W-:Y:S01]  /*f180*/  ISETP.NE.AND.EX P1, PT, RZ, UR11, PT, P1 ;  /* 0x0000000bff007c0c */ /* 0x000fe2000bf25310 */
[C---:B------:R-:W-:Y:S01]  /*f190*/  IMAD.WIDE.U32 R4, R7.reuse, UR8, R16 ;  /* 0x0000000807047c25 */ /* 0x040fe2000f8e0010 */
[----:B------:R-:W-:Y:S01]  /*f1a0*/  ULDC UR8, c[0x0][0x154] ;  /* 0x0000550000087ab9 */ /* 0x000fe20000000800 */
[----:B------:R-:W2:Y:S02]  /*f1b0*/  F2I.U32.TRUNC.NTZ R8, R8 ;  /* 0x0000000800087305 */ /* 0x000ea4000020f000 */
[----:B------:R-:W-:Y:S01]  /*f1c0*/  IMAD R7, R7, UR9, R6 ;  /* 0x0000000907077c24 */ /* 0x000fe2000f8e0206 */
[----:B------:R-:W-:Y:S01]  /*f1d0*/  ULDC UR9, c[0x0][0x608] ;  /* 0x0001820000097ab9 */ /* 0x000fe20000000800 */
[----:B------:R-:W3:Y:S02]  /*f1e0*/  LDC R6, c[0x0][0x144] ;  /* 0x00005100ff067b82 */ /* 0x000ee40000000800 */
[----:B------:R-:W-:-:S05]  /*f1f0*/  IMAD.IADD R5, R5, 0x1, R7 ;  /* 0x0000000105057824 */ /* 0x000fca00078e0207 */
[--C-:B------:R-:W-:Y:S02]  /*f200*/  SHF.R.U64 R14, R4, UR7, R5.reuse ;  /* 0x00000007040e7c19 */ /* 0x100fe40008001205 */
[----:B-1----:R-:W-:Y:S02]  /*f210*/  I2FP.F32.U32 R4, R11 ;  /* 0x0000000b00047245 */ /* 0x002fe40000201000 */
[----:B------:R-:W-:Y:S01]  /*f220*/  SHF.R.U32.HI R5, RZ, UR7, R5 ;  /* 0x00000007ff057c19 */ /* 0x000fe20008011605 */
[----:B------:R-:W-:Y:S01]  /*f230*/  ULDC UR7, c[0x0][0x658] ;  /* 0x0001960000077ab9 */ /* 0x000fe20000000800 */
[----:B--2---:R-:W-:Y:S01]  /*f240*/  IADD3 R8, -R8, RZ, RZ ;  /* 0x000000ff08087210 */ /* 0x004fe20007ffe1ff */
[----:B------:R-:W-:Y:S01]  /*f250*/  FMUL R7, R4, UR8 ;  /* 0x0000000804077c20 */ /* 0x000fe20008400000 */
[--C-:B------:R-:W-:Y:S02]  /*f260*/  SHF.R.U64 R19, R14, UR9, R5.reuse ;  /* 0x000000090e137c19 */ /* 0x100fe40008001205 */
[----:B------:R-:W-:Y:S01]  /*f270*/  SHF.R.U32.HI R4, RZ, UR9, R5 ;  /* 0x00000009ff047c19 */ /* 0x000fe20008011605 */
[----:B------:R1:W2:Y:S03]  /*f280*/  F2I.U32.TRUNC.NTZ R20, R7 ;  /* 0x0000000700147305 */ /* 0x0002a6000020f000 */
[----:B------:R-:W-:-:S02]  /*f290*/  SHF.R.U64 R15, R19, UR7, R4 ;  /* 0x00000007130f7c19 */ /* 0x000fc40008001204 */
[----:B------:R-:W-:Y:S01]  /*f2a0*/  SHF.R.U32.HI R5, RZ, UR7, R4 ;  /* 0x00000007ff057c19 */ /* 0x000fe20008011604 */
[----:B---3--:R-:W-:Y:S02]  /*f2b0*/  IMAD R21, R6, R8, R13 ;  /* 0x0000000806157224 */ /* 0x008fe400078e020d */
[----:B------:R-:W-:Y:S01]  /*f2c0*/  IMAD.MOV.U32 R4, RZ, RZ, R15 ;  /* 0x000000ffff047224 */ /* 0x000fe200078e000f */
[----:B012---:R-:W-:Y:S06]  /*f2d0*/  @!P1 BRA `(.L_x_430) ;  /* 0x0000000000289947 */ /* 0x007fec0003800000 */
        /* <DEDUP_REMOVED lines=10> */
.L_x_430:
[----:B------:R-:W-:Y:S01]  /*f380*/  ISETP.NE.AND P1, PT, R2, 0x1, PT ;  /* 0x000000010200780c */ /* 0x000fe20003f25270 */
[----:B------:R-:W-:Y:S01]  /*f390*/  ULDC UR7, c[0x0][0x648] ;  /* 0x0001920000077ab9 */ /* 0x000fe20000000800 */
[----:B------:R-:W-:Y:S01]  /*f3a0*/  IMAD.MOV R20, RZ, RZ, -R20 ;  /* 0x000000ffff147224 */ /* 0x000fe200078e0a14 */
[----:B------:R-:W-:Y:S01]  /*f3b0*/  SHF.R.U64 R5, R4, UR7, R5 ;  /* 0x0000000704057c19 */ /* 0x000fe20008001205 */
[----:B------:R-:W-:Y:S01]  /*f3c0*/  ULDC UR7, c[0x0][0x638] ;  /* 0x00018e0000077ab9 */ /* 0x000fe20000000800 */
[----:B------:R-:W-:Y:S01]  /*f3d0*/  LOP3.LUT R4, R19, UR6, RZ, 0xc0, !PT ;  /* 0x0000000613047c12 */ /* 0x000fe2000f8ec0ff */
[----:B------:R-:W-:Y:S01]  /*f3e0*/  ULDC UR8, c[0x0][0x610] ;  /* 0x0001840000087ab9 */ /* 0x000fe20000000800 */
[C---:B------:R-:W-:Y:S02]  /*f3f0*/  IADD3 R6, -R5.reuse, RZ, RZ ;  /* 0x000000ff05067210 */ /* 0x040fe40007ffe1ff */
[----:B------:R-:W-:Y:S01]  /*f400*/  LOP3.LUT R14, R14, UR4, RZ, 0xc0, !PT ;  /* 0x000000040e0e7c12 */ /* 0x000fe2000f8ec0ff */
[----:B------:R-:W-:-:S02]  /*f410*/  IMAD R4, R5, UR5, R4 ;  /* 0x0000000505047c24 */ /* 0x000fc4000f8e0204 */
[----:B------:R-:W-:Y:S01]  /*f420*/  IMAD R15, R6, UR7, R15 ;  /* 0x00000007060f7c24 */ /* 0x000fe2000f8e020f */
[----:B------:R-:W-:Y:S01]  /*f430*/  ULDC UR7, c[0x0][0x600] ;  /* 0x0001800000077ab9 */ /* 0x000fe20000000800 */
[----:B------:R-:W-:Y:S02]  /*f440*/  @P1 IMAD R21, R18, R20, R11 ;  /* 0x0000001412151224 */ /* 0x000fe400078e020b */
[----:B------:R-:W-:Y:S02]  /*f450*/  IMAD R15, R15, UR7, R14 ;  /* 0x000000070f0f7c24 */ /* 0x000fe4000f8e020e */
[----:B------:R-:W-:Y:S02]  /*f460*/  IMAD R6, R4, UR8, R21 ;  /* 0x0000000804067c24 */ /* 0x000fe4000f8e0215 */
[----:B------:R-:W-:-:S03]  /*f470*/  IMAD.MOV.U32 R4, RZ, RZ, 0x1 ;  /* 0x00000001ff047424 */ /* 0x000fc600078e00ff */
[----:B------:R-:W-:Y:S02]  /*f480*/  SEL R7, R15, R6, !P1 ;  /* 0x000000060f077207 */ /* 0x000fe40004800000 */
[----:B------:R-:W-:-:S07]  /*f490*/  SEL R6, R6, R15, !P1 ;  /* 0x0000000f06067207 */ /* 0x000fce0004800000 */
.L_x_428:
[----:B------:R-:W-:Y:S05]  /*f4a0*/  BSYNC B1 ;  /* 0x0000000000017941 */ /* 0x000fea0003800000 */
.L_x_427:
[----:B------:R-:W-:-:S13]  /*f4b0*/  LOP3.LUT P1, RZ, R4, 0xff, RZ, 0xc0, !PT ;  /* 0x000000ff04ff7812 */ /* 0x000fda000782c0ff */
[----:B------:R-:W-:Y:S05]  /*f4c0*/  @P1 BRA `(.L_x_431) ;  /* 0xfffffff400501947 */ /* 0x000fea000383ffff */
[----:B------:R-:W-:Y:S05]  /*f4d0*/  BSYNC B0 ;  /* 0x0000000000007941 */ /* 0x000fea0003800000 */
.L_x_419:
[----:B------:R-:W-:-:S03]  /*f4e0*/  UMOV UR7, 0xffffffff ;  /* 0xffffffff00077882 */ /* 0x000fc60000000000 */
[----:B------:R-:W-:Y:S05]  /*f4f0*/  BRA.DIV UR7, `(.L_x_432) ;  /* 0x0000000607d07947 */ /* 0x000fea000b800000 */
[----:B------:R-:W-:-:S13]  /*f500*/  ELECT P6, URZ, PT ;  /* 0x00000000003f782f */ /* 0x000fda00038c0000 */
.L_x_451:
[----:B------:R-:W-:Y:S04]  /*f510*/  BSSY B0, `(.L_x_433) ;  /* 0x0000059000007945 */ /* 0x000fe80003800000 */
[----:B------:R-:W-:Y:S05]  /*f520*/  @!P6 BRA `(.L_x_434) ;  /* 0x00000004005ce947 */ /* 0x000fea0003800000 */
[----:B------:R-:W-:-:S04]  /*f530*/  ULOP3.LUT UR7, UR40, 0x2, URZ, 0xfc, !UPT ;  /* 0x0000000228077892 */ /* 0x000fc8000f8efc3f */
[----:B------:R-:W-:-:S06]  /*f540*/  UISETP.NE.AND UP0, UPT, UR7, 0x3, UPT ;  /* 0x000000030700788c */ /* 0x000fcc000bf05270 */
[----:B------:R-:W-:-:S13]  /*f550*/  PLOP3.LUT P0, PT, PT, PT, UP0, 0x80, 0x0 ;  /* 0x000000000000781c */ /* 0x000fda0003f0f008 */
[----:B------:R-:W-:Y:S05]  /*f560*/  @!P0 BRA `(.L_x_435) ;  /* 0x0000000000048947 */ /* 0x000fea0003800000 */
[----:B------:R-:W-:Y:S01]  /*f570*/  BPT.TRAP 0x1 ;  /* 0x000000040000795c */ /* 0x000fe20000300000 */
.L_x_435:
[----:B------:R-:W0:Y:S01]  /*f580*/  S2R R5, SR_CgaCtaId ;  /* 0x0000000000057919 */ /* 0x000e220000008800 */
[----:B------:R-:W-:Y:S02]  /*f590*/  MOV R2, 0x400 ;  /* 0x0000040000027802 */ /* 0x000fe40000000f00 */
[----:B------:R-:W-:Y:S02]  /*f5a0*/  SHF.L.U32 R4, R0, 0x1f, RZ ;  /* 0x0000001f00047819 */ /* 0x000fe400000006ff */
[----:B0-----:R-:W-:-:S05]  /*f5b0*/  LEA R2, R5, R2, 0x18 ;  /* 0x0000000205027211 */ /* 0x001fca00078ec0ff */
[----:B------:R-:W-:-:S04]  /*f5c0*/  VIADD R2, R2, 0x48 ;  /* 0x0000004802027836 */ /* 0x000fc80000000000 */
[C---:B------:R-:W-:Y:S02]  /*f5d0*/  IMAD R7, R3.reuse, 0x8, R2 ;  /* 0x0000000803077824 */ /* 0x040fe400078e0202 */
[----:B------:R-:W-:Y:S02]  /*f5e0*/  VIADD R3, R3, 0x1 ;  /* 0x0000000103037836 */ /* 0x000fe40000000000 */
[----:B------:R-:W0:Y:S03]  /*f5f0*/  SYNCS.PHASECHK.TRANS64.TRYWAIT P0, [R7+URZ], R4 ;  /* 0x00000004070075a7 */ /* 0x000e26000800017f */
[----:B------:R-:W-:-:S04]  /*f600*/  ISETP.NE.AND P1, PT, R3, 0x9, PT ;  /* 0x000000090300780c */ /* 0x000fc80003f25270 */
[----:B------:R-:W-:Y:S02]  /*f610*/  SEL R5, RZ, 0x1, P1 ;  /* 0x00000001ff057807 */ /* 0x000fe40000800000 */
[----:B------:R-:W-:Y:S02]  /*f620*/  SEL R3, R3, RZ, P1 ;  /* 0x000000ff03037207 */ /* 0x000fe40000800000 */
[----:B------:R-:W-:-:S03]  /*f630*/  LOP3.LUT R6, R0, R5, RZ, 0x3c, !PT ;  /* 0x0000000500067212 */ /* 0x000fc600078e3cff */
[----:B------:R-:W-:Y:S01]  /*f640*/  IMAD R8, R3, 0x8, R2 ;  /* 0x0000000803087824 */ /* 0x000fe200078e0202 */
[----:B------:R-:W-:Y:S01]  /*f650*/  SHF.L.U32 R5, R6, 0x1f, RZ ;  /* 0x0000001f06057819 */ /* 0x000fe200000006ff */
[----:B0-----:R-:W-:Y:S06]  /*f660*/  @!P0 BRA `(.L_x_436) ;  /* 0x0000000400948947 */ /* 0x001fec0003800000 */
.L_x_452:
[----:B------:R-:W1:Y:S01]  /*f670*/  SYNCS.PHASECHK.TRANS64.TRYWAIT P0, [R8+URZ], R5 ;  /* 0x00000005080075a7 */ /* 0x000e62000800017f */
[----:B------:R-:W-:-:S04]  /*f680*/  IADD3 R0, R3, 0x1, RZ ;  /* 0x0000000103007810 */ /* 0x000fc80007ffe0ff */
[----:B------:R-:W-:-:S04]  /*f690*/  ISETP.NE.AND P1, PT, R0, 0x9, PT ;  /* 0x000000090000780c */ /* 0x000fc80003f25270 */
[----:B------:R-:W-:Y:S02]  /*f6a0*/  SEL R3, RZ, 0x1, P1 ;  /* 0x00000001ff037807 */ /* 0x000fe40000800000 */
[----:B0-----:R-:W-:Y:S02]  /*f6b0*/  SEL R7, R0, RZ, P1 ;  /* 0x000000ff00077207 */ /* 0x001fe40000800000 */
[----:B------:R-:W-:-:S03]  /*f6c0*/  LOP3.LUT R6, R6, R3, RZ, 0x3c, !PT ;  /* 0x0000000306067212 */ /* 0x000fc600078e3cff */
[----:B------:R-:W-:Y:S01]  /*f6d0*/  IMAD R9, R7, 0x8, R2 ;  /* 0x0000000807097824 */ /* 0x000fe200078e0202 */
[----:B------:R-:W-:Y:S01]  /*f6e0*/  SHF.L.U32 R4, R6, 0x1f, RZ ;  /* 0x0000001f06047819 */ /* 0x000fe200000006ff */
[----:B-1----:R-:W-:Y:S06]  /*f6f0*/  @!P0 BRA `(.L_x_437) ;  /* 0x0000000400848947 */ /* 0x002fec0003800000 */
.L_x_453:
[----:B------:R-:W1:Y:S01]  /*f700*/  SYNCS.PHASECHK.TRANS64.TRYWAIT P0, [R9+URZ], R4 ;  /* 0x00000004090075a7 */ /* 0x000e62000800017f */
[----:B------:R-:W-:-:S05]  /*f710*/  VIADD R0, R7, 0x1 ;  /* 0x0000000107007836 */ /* 0x000fca0000000000 */
[----:B------:R-:W-:-:S04]  /*f720*/  ISETP.NE.AND P1, PT, R0, 0x9, PT ;  /* 0x000000090000780c */ /* 0x000fc80003f25270 */
[----:B------:R-:W-:Y:S02]  /*f730*/  SEL R3, RZ, 0x1, P1 ;  /* 0x00000001ff037807 */ /* 0x000fe40000800000 */
[----:B------:R-:W-:Y:S02]  /*f740*/  SEL R7, R0, RZ, P1 ;  /* 0x000000ff00077207 */ /* 0x000fe40000800000 */
[----:B------:R-:W-:-:S03]  /*f750*/  LOP3.LUT R6, R6, R3, RZ, 0x3c, !PT ;  /* 0x0000000306067212 */ /* 0x000fc600078e3cff */
[----:B0-----:R-:W-:Y:S01]  /*f760*/  IMAD R8, R7, 0x8, R2 ;  /* 0x0000000807087824 */ /* 0x001fe200078e0202 */
[----:B------:R-:W-:Y:S01]  /*f770*/  SHF.L.U32 R5, R6, 0x1f, RZ ;  /* 0x0000001f06057819 */ /* 0x000fe200000006ff */
[----:B-1----:R-:W-:Y:S06]  /*f780*/  @!P0 BRA `(.L_x_438) ;  /* 0x0000000400748947 */ /* 0x002fec0003800000 */
.L_x_454:
        /* <DEDUP_REMOVED lines=9> */
.L_x_455:
[----:B------:R-:W1:Y:S01]  /*f820*/  SYNCS.PHASECHK.TRANS64.TRYWAIT P0, [R9+URZ], R4 ;  /* 0x00000004090075a7 */ /* 0x000e62000800017f */
[----:B------:R-:W-:-:S04]  /*f830*/  IADD3 R0, R7, 0x1, RZ ;  /* 0x0000000107007810 */ /* 0x000fc80007ffe0ff */
[----:B------:R-:W-:-:S04]  /*f840*/  ISETP.NE.AND P1, PT, R0, 0x9, PT ;  /* 0x000000090000780c */ /* 0x000fc80003f25270 */
[----:B------:R-:W-:Y:S02]  /*f850*/  SEL R3, RZ, 0x1, P1 ;  /* 0x00000001ff037807 */ /* 0x000fe40000800000 */
[----:B------:R-:W-:Y:S02]  /*f860*/  SEL R7, R0, RZ, P1 ;  /* 0x000000ff00077207 */ /* 0x000fe40000800000 */
[----:B------:R-:W-:-:S03]  /*f870*/  LOP3.LUT R6, R6, R3, RZ, 0x3c, !PT ;  /* 0x0000000306067212 */ /* 0x000fc600078e3cff */
[----:B0-----:R-:W-:Y:S01]  /*f880*/  IMAD R8, R7, 0x8, R2 ;  /* 0x0000000807087824 */ /* 0x001fe200078e0202 */
[----:B------:R-:W-:Y:S01]  /*f890*/  SHF.L.U32 R5, R6, 0x1f, RZ ;  /* 0x0000001f06057819 */ /* 0x000fe200000006ff */
[----:B-1----:R-:W-:Y:S06]  /*f8a0*/  @!P0 BRA `(.L_x_440) ;  /* 0x0000000400548947 */ /* 0x002fec0003800000 */
.L_x_456:
        /* <DEDUP_REMOVED lines=9> */
.L_x_457:
[----:B------:R-:W1:Y:S01]  /*f940*/  SYNCS.PHASECHK.TRANS64.TRYWAIT P0, [R9+URZ], R4 ;  /* 0x00000004090075a7 */ /* 0x000e62000800017f */
[----:B------:R-:W-:-:S05]  /*f950*/  VIADD R0, R7, 0x1 ;  /* 0x0000000107007836 */ /* 0x000fca0000000000 */
[----:B------:R-:W-:-:S04]  /*f960*/  ISETP.NE.AND P1, PT, R0, 0x9, PT ;  /* 0x000000090000780c */ /* 0x000fc80003f25270 */
[----:B------:R-:W-:Y:S02]  /*f970*/  SEL R3, RZ, 0x1, P1 ;  /* 0x00000001ff037807 */ /* 0x000fe40000800000 */
[----:B------:R-:W-:Y:S02]  /*f980*/  SEL R7, R0, RZ, P1 ;  /* 0x000000ff00077207 */ /* 0x000fe40000800000 */
[----:B------:R-:W-:-:S03]  /*f990*/  LOP3.LUT R11, R6, R3, RZ, 0x3c, !PT ;  /* 0x00000003060b7212 */ /* 0x000fc600078e3cff */
[----:B------:R-:W-:Y:S01]  /*f9a0*/  IMAD R6, R7, 0x8, R2 ;  /* 0x0000000807067824 */ /* 0x000fe200078e0202 */
[----:B0-----:R-:W-:Y:S01]  /*f9b0*/  SHF.L.U32 R5, R11, 0x1f, RZ ;  /* 0x0000001f0b057819 */ /* 0x001fe200000006ff */
[----:B-1----:R-:W-:Y:S06]  /*f9c0*/  @!P0 BRA `(.L_x_442) ;  /* 0x0000000400348947 */ /* 0x002fec0003800000 */
.L_x_458:
[----:B------:R-:W1:Y:S01]  /*f9d0*/  SYNCS.PHASECHK.TRANS64.TRYWAIT P0, [R6+URZ], R5 ;  /* 0x00000005060075a7 */ /* 0x000e62000800017f */
[----:B------:R-:W-:-:S04]  /*f9e0*/  IADD3 R0, R7, 0x1, RZ ;  /* 0x0000000107007810 */ /* 0x000fc80007ffe0ff */
[----:B------:R-:W-:-:S04]  /*f9f0*/  ISETP.NE.AND P1, PT, R0, 0x9, PT ;  /* 0x000000090000780c */ /* 0x000fc80003f25270 */
[----:B0-----:R-:W-:Y:S02]  /*fa00*/  SEL R4, RZ, 0x1, P1 ;  /* 0x00000001ff047807 */ /* 0x001fe40000800000 */
[----:B------:R-:W-:Y:S02]  /*fa10*/  SEL R3, R0, RZ, P1 ;  /* 0x000000ff00037207 */ /* 0x000fe40000800000 */
[----:B------:R-:W-:Y:S01]  /*fa20*/  LOP3.LUT R0, R11, R4, RZ, 0x3c, !PT ;  /* 0x000000040b007212 */ /* 0x000fe200078e3cff */
[----:B-1----:R-:W-:Y:S06]  /*fa30*/  @!P0 BRA `(.L_x_443) ;  /* 0x00000004002c8947 */ /* 0x002fec0003800000 */
.L_x_459:
[----:B------:R-:W-:Y:S01]  /*fa40*/  IMAD R3, R3, 0x8, R2 ;  /* 0x0000000803037824 */ /* 0x000fe200078e0202 */
[----:B------:R-:W-:-:S07]  /*fa50*/  SHF.L.U32 R0, R0, 0x1f, RZ ;  /* 0x0000001f00007819 */ /* 0x000fce00000006ff */
.L_x_444:
[----:B-1----:R1:W2:Y:S02]  /*fa60*/  SYNCS.PHASECHK.TRANS64.TRYWAIT P0, [R3+URZ], R0 ;  /* 0x00000000030075a7 */ /* 0x0022a4000800017f */
[----:B--2---:R-:W-:Y:S05]  /*fa70*/  @!P0 NANOSLEEP.SYNCS 0x989680 ;  /* 0x009896800000895d */ /* 0x004fea0003900000 */
[----:B------:R-:W2:Y:S02]  /*fa80*/  @!P0 SYNCS.PHASECHK.TRANS64 P0, [R3+URZ], R0 ;  /* 0x00000000030085a7 */ /* 0x000ea4000800007f */
[----:B--2---:R-:W-:Y:S05]  /*fa90*/  @!P0 BRA `(.L_x_444) ;  /* 0xfffffffc00f08947 */ /* 0x004fea000383ffff */
.L_x_434:
[----:B------:R-:W-:Y:S05]  /*faa0*/  BSYNC B0 ;  /* 0x0000000000007941 */ /* 0x000fea0003800000 */
.L_x_433:
[----:B------:R-:W-:Y:S05]  /*fab0*/  EXIT ;  /* 0x000000000000794d */ /* 0x000fea0003800000 */
.L_x_18:
[----:B---3--:R3:W4:Y:S02]  /*fac0*/  SYNCS.PHASECHK.TRANS64.TRYWAIT P1, [R3+URZ], R0 ;  /* 0x00000000030075a7 */ /* 0x008724000802017f */
[----:B----4-:R-:W-:Y:S05]  /*fad0*/  @!P1 NANOSLEEP.SYNCS 0x989680 ;  /* 0x009896800000995d */ /* 0x010fea0003900000 */
[----:B------:R-:W4:Y:S02]  /*fae0*/  @!P1 SYNCS.PHASECHK.TRANS64 P1, [R3+URZ], R0 ;  /* 0x00000000030095a7 */ /* 0x000f24000802007f */
[----:B----4-:R-:W-:Y:S05]  /*faf0*/  @!P1 BRA `(.L_x_18) ;  /* 0xfffffffc00f09947 */ /* 0x010fea000383ffff */
[----:B------:R-:W-:Y:S05]  /*fb00*/  BRA `(.L_x_17) ;  /* 0xffffff18000c7947 */ /* 0x000fea000383ffff */
.L_x_23:
[----:B-1----:R-:W-:-:S04]  /*fb10*/  IMAD.U32 R4, RZ, RZ, UR8 ;  /* 0x00000008ff047e24 */ /* 0x002fc8000f8e00ff */
[----:B------:R1:W2:Y:S03]  /*fb20*/  SYNCS.PHASECHK.TRANS64.TRYWAIT P1, [R4+URZ], R3 ;  /* 0x00000003040075a7 */ /* 0x0002a6000802017f */
[----:B--2---:R-:W-:Y:S05]  /*fb30*/  @!P1 NANOSLEEP.SYNCS 0x989680 ;  /* 0x009896800000995d */ /* 0x004fea0003900000 */
[----:B------:R-:W2:Y:S02]  /*fb40*/  @!P1 SYNCS.PHASECHK.TRANS64 P1, [R4+URZ], R3 ;  /* 0x00000003040095a7 */ /* 0x000ea4000802007f */
[----:B--2---:R-:W-:Y:S05]  /*fb50*/  @!P1 BRA `(.L_x_23) ;  /* 0xfffffffc00ec9947 */ /* 0x004fea000383ffff */
[----:B------:R-:W-:Y:S05]  /*fb60*/  BRA `(.L_x_22) ;  /* 0xffffff1800dc7947 */ /* 0x000fea000383ffff */
.L_x_420:
[----:B------:R-:W-:Y:S01]  /*fb70*/  BSSY B1, `(.L_x_445) ;  /* 0x0000006000017945 */ /* 0x000fe20003800000 */
[----:B------:R-:W-:-:S07]  /*fb80*/  IMAD.MOV.U32 R15, RZ, RZ, -0x1 ;  /* 0xffffffffff0f7424 */ /* 0x000fce00078e00ff */
[----:B------:R-:W-:Y:S05]  /*fb90*/  WARPSYNC.COLLECTIVE R15, `(.L_x_446) ;  /* 0x000000000f0c7348 */ /* 0x000fea0003c00000 */
[----:B------:R-:W-:Y:S02]  /*fba0*/  ELECT P6, UR62, PT ;  /* 0x00000000003e782f */ /* 0x000fe400038c0000 */
[----:B------:R-:W-:Y:S01]  /*fbb0*/  MOV R14, UR62 ;  /* 0x0000003e000e7c02 */ /* 0x000fe20008000f00 */
[----:B------:R-:W-:Y:S10]  /*fbc0*/  ENDCOLLECTIVE ;  /* 0x000000000000791b */ /* 0x000ff40003800000 */
.L_x_446:
[----:B------:R-:W-:Y:S05]  /*fbd0*/  BSYNC B1 ;  /* 0x0000000000017941 */ /* 0x000fea0003800000 */
.L_x_445:
[----:B------:R-:W-:Y:S05]  /*fbe0*/  BRA `(.L_x_447) ;  /* 0xffffffec00947947 */ /* 0x000fea000383ffff */
.L_x_423:
[----:B-1----:R1:W2:Y:S02]  /*fbf0*/  SYNCS.PHASECHK.TRANS64.TRYWAIT P1, [R11+URZ+0x48], R6 ;  /* 0x000048060b0075a7 */ /* 0x0022a4000802017f */
[----:B--2---:R-:W-:Y:S05]  /*fc00*/  @!P1 NANOSLEEP.SYNCS 0x989680 ;  /* 0x009896800000995d */ /* 0x004fea0003900000 */
[----:B------:R-:W2:Y:S02]  /*fc10*/  @!P1 SYNCS.PHASECHK.TRANS64 P1, [R11+URZ+0x48], R6 ;  /* 0x000048060b0095a7 */ /* 0x000ea4000802007f */
[----:B--2---:R-:W-:Y:S05]  /*fc20*/  @!P1 BRA `(.L_x_423) ;  /* 0xfffffffc00f09947 */ /* 0x004fea000383ffff */
[----:B------:R-:W-:Y:S05]  /*fc30*/  BRA `(.L_x_448) ;  /* 0xffffffec00c87947 */ /* 0x000fea000383ffff */
.L_x_432:
[----:B------:R-:W-:Y:S01]  /*fc40*/  BSSY B0, `(.L_x_449) ;  /* 0x0000006000007945 */ /* 0x000fe20003800000 */
[----:B------:R-:W-:-:S07]  /*fc50*/  IMAD.MOV.U32 R15, RZ, RZ, -0x1 ;  /* 0xffffffffff0f7424 */ /* 0x000fce00078e00ff */
[----:B------:R-:W-:Y:S05]  /*fc60*/  WARPSYNC.COLLECTIVE R15, `(.L_x_450) ;  /* 0x000000000f0c7348 */ /* 0x000fea0003c00000 */
[----:B------:R-:W-:Y:S02]  /*fc70*/  ELECT P6, UR62, PT ;  /* 0x00000000003e782f */ /* 0x000fe400038c0000 */
[----:B------:R-:W-:Y:S01]  /*fc80*/  MOV R14, UR62 ;  /* 0x0000003e000e7c02 */ /* 0x000fe20008000f00 */
[----:B------:R-:W-:Y:S10]  /*fc90*/  ENDCOLLECTIVE ;  /* 0x000000000000791b */ /* 0x000ff40003800000 */
.L_x_450:
[----:B------:R-:W-:Y:S05]  /*fca0*/  BSYNC B0 ;  /* 0x0000000000007941 */ /* 0x000fea0003800000 */
.L_x_449:
[----:B------:R-:W-:Y:S05]  /*fcb0*/  BRA `(.L_x_451) ;  /* 0xfffffff800147947 */ /* 0x000fea000383ffff */
.L_x_436:
[----:B0-----:R0:W1:Y:S02]  /*fcc0*/  SYNCS.PHASECHK.TRANS64.TRYWAIT P0, [R7+URZ], R4 ;  /* 0x00000004070075a7 */ /* 0x001064000800017f */
[----:B-1----:R-:W-:Y:S05]  /*fcd0*/  @!P0 NANOSLEEP.SYNCS 0x989680 ;  /* 0x009896800000895d */ /* 0x002fea0003900000 */
[----:B------:R-:W1:Y:S02]  /*fce0*/  @!P0 SYNCS.PHASECHK.TRANS64 P0, [R7+URZ], R4 ;  /* 0x00000004070085a7 */ /* 0x000e64000800007f */
[----:B-1----:R-:W-:Y:S05]  /*fcf0*/  @!P0 BRA `(.L_x_436) ;  /* 0xfffffffc00f08947 */ /* 0x002fea000383ffff */
[----:B------:R-:W-:Y:S05]  /*fd00*/  BRA `(.L_x_452) ;  /* 0xfffffff800587947 */ /* 0x000fea000383ffff */
.L_x_437:
[----:B0-----:R0:W1:Y:S02]  /*fd10*/  SYNCS.PHASECHK.TRANS64.TRYWAIT P0, [R8+URZ], R5 ;  /* 0x00000005080075a7 */ /* 0x001064000800017f */
[----:B-1----:R-:W-:Y:S05]  /*fd20*/  @!P0 NANOSLEEP.SYNCS 0x989680 ;  /* 0x009896800000895d */ /* 0x002fea0003900000 */
[----:B------:R-:W1:Y:S02]  /*fd30*/  @!P0 SYNCS.PHASECHK.TRANS64 P0, [R8+URZ], R5 ;  /* 0x00000005080085a7 */ /* 0x000e64000800007f */
[----:B-1----:R-:W-:Y:S05]  /*fd40*/  @!P0 BRA `(.L_x_437) ;  /* 0xfffffffc00f08947 */ /* 0x002fea000383ffff */
[----:B------:R-:W-:Y:S05]  /*fd50*/  BRA `(.L_x_453) ;  /* 0xfffffff800687947 */ /* 0x000fea000383ffff */
.L_x_438:
[----:B0-----:R0:W1:Y:S02]  /*fd60*/  SYNCS.PHASECHK.TRANS64.TRYWAIT P0, [R9+URZ], R4 ;  /* 0x00000004090075a7 */ /* 0x001064000800017f */
[----:B-1----:R-:W-:Y:S05]  /*fd70*/  @!P0 NANOSLEEP.SYNCS 0x989680 ;  /* 0x009896800000895d */ /* 0x002fea0003900000 */
[----:B------:R-:W1:Y:S02]  /*fd80*/  @!P0 SYNCS.PHASECHK.TRANS64 P0, [R9+URZ], R4 ;  /* 0x00000004090085a7 */ /* 0x000e64000800007f */
[----:B-1----:R-:W-:Y:S05]  /*fd90*/  @!P0 BRA `(.L_x_438) ;  /* 0xfffffffc00f08947 */ /* 0x002fea000383ffff */
[----:B------:R-:W-:Y:S05]  /*fda0*/  BRA `(.L_x_454) ;  /* 0xfffffff800787947 */ /* 0x000fea000383ffff */
.L_x_439:
[----:B0-----:R0:W1:Y:S02]  /*fdb0*/  SYNCS.PHASECHK.TRANS64.TRYWAIT P0, [R8+URZ], R5 ;  /* 0x00000005080075a7 */ /* 0x001064000800017f */
[----:B-1----:R-:W-:Y:S05]  /*fdc0*/  @!P0 NANOSLEEP.SYNCS 0x989680 ;  /* 0x009896800000895d */ /* 0x002fea0003900000 */
[----:B------:R-:W1:Y:S02]  /*fdd0*/  @!P0 SYNCS.PHASECHK.TRANS64 P0, [R8+URZ], R5 ;  /* 0x00000005080085a7 */ /* 0x000e64000800007f */
[----:B-1----:R-:W-:Y:S05]  /*fde0*/  @!P0 BRA `(.L_x_439) ;  /* 0xfffffffc00f08947 */ /* 0x002fea000383ffff */
[----:B------:R-:W-:Y:S05]  /*fdf0*/  BRA `(.L_x_455) ;  /* 0xfffffff800887947 */ /* 0x000fea000383ffff */
.L_x_440:
[----:B0-----:R0:W1:Y:S02]  /*fe00*/  SYNCS.PHASECHK.TRANS64.TRYWAIT P0, [R9+URZ], R4 ;  /* 0x00000004090075a7 */ /* 0x001064000800017f */
[----:B-1----:R-:W-:Y:S05]  /*fe10*/  @!P0 NANOSLEEP.SYNCS 0x989680 ;  /* 0x009896800000895d */ /* 0x002fea0003900000 */
[----:B------:R-:W1:Y:S02]  /*fe20*/  @!P0 SYNCS.PHASECHK.TRANS64 P0, [R9+URZ], R4 ;  /* 0x00000004090085a7 */ /* 0x000e64000800007f */
[----:B-1----:R-:W-:Y:S05]  /*fe30*/  @!P0 BRA `(.L_x_440) ;  /* 0xfffffffc00f08947 */ /* 0x002fea000383ffff */
[----:B------:R-:W-:Y:S05]  /*fe40*/  BRA `(.L_x_456) ;  /* 0xfffffff800987947 */ /* 0x000fea000383ffff */
.L_x_441:
[----:B0-----:R0:W1:Y:S02]  /*fe50*/  SYNCS.PHASECHK.TRANS64.TRYWAIT P0, [R8+URZ], R5 ;  /* 0x00000005080075a7 */ /* 0x001064000800017f */
[----:B-1----:R-:W-:Y:S05]  /*fe60*/  @!P0 NANOSLEEP.SYNCS 0x989680 ;  /* 0x009896800000895d */ /* 0x002fea0003900000 */
[----:B------:R-:W1:Y:S02]  /*fe70*/  @!P0 SYNCS.PHASECHK.TRANS64 P0, [R8+URZ], R5 ;  /* 0x00000005080085a7 */ /* 0x000e64000800007f */
[----:B-1----:R-:W-:Y:S05]  /*fe80*/  @!P0 BRA `(.L_x_441) ;  /* 0xfffffffc00f08947 */ /* 0x002fea000383ffff */
[----:B------:R-:W-:Y:S05]  /*fe90*/  BRA `(.L_x_457) ;  /* 0xfffffff800a87947 */ /* 0x000fea000383ffff */
.L_x_442:
[----:B0-----:R0:W1:Y:S02]  /*fea0*/  SYNCS.PHASECHK.TRANS64.TRYWAIT P0, [R9+URZ], R4 ;  /* 0x00000004090075a7 */ /* 0x001064000800017f */
[----:B-1----:R-:W-:Y:S05]  /*feb0*/  @!P0 NANOSLEEP.SYNCS 0x989680 ;  /* 0x009896800000895d */ /* 0x002fea0003900000 */
[----:B------:R-:W1:Y:S02]  /*fec0*/  @!P0 SYNCS.PHASECHK.TRANS64 P0, [R9+URZ], R4 ;  /* 0x00000004090085a7 */ /* 0x000e64000800007f */
[----:B-1----:R-:W-:Y:S05]  /*fed0*/  @!P0 BRA `(.L_x_442) ;  /* 0xfffffffc00f08947 */ /* 0x002fea000383ffff */
[----:B------:R-:W-:Y:S05]  /*fee0*/  BRA `(.L_x_458) ;  /* 0xfffffff800b87947 */ /* 0x000fea000383ffff */
.L_x_443:
[----:B0-----:R0:W1:Y:S02]  /*fef0*/  SYNCS.PHASECHK.TRANS64.TRYWAIT P0, [R6+URZ], R5 ;  /* 0x00000005060075a7 */ /* 0x001064000800017f */
[----:B-1----:R-:W-:Y:S05]  /*ff00*/  @!P0 NANOSLEEP.SYNCS 0x989680 ;  /* 0x009896800000895d */ /* 0x002fea0003900000 */
[----:B------:R-:W1:Y:S02]  /*ff10*/  @!P0 SYNCS.PHASECHK.TRANS64 P0, [R6+URZ], R5 ;  /* 0x00000005060085a7 */ /* 0x000e64000800007f */
[----:B-1----:R-:W-:Y:S05]  /*ff20*/  @!P0 BRA `(.L_x_443) ;  /* 0xfffffffc00f08947 */ /* 0x002fea000383ffff */
[----:B------:R-:W-:Y:S05]  /*ff30*/  BRA `(.L_x_459) ;  /* 0xfffffff800c07947 */ /* 0x000fea000383ffff */
.L_x_460:
[----:B------:R-:W-:-:S00]  /*ff40*/  BRA `(.L_x_460) ;  /* 0xfffffffc00fc7947 */ /* 0x000fc0000383ffff */
[----:B------:R-:W-:-:S00]  /*ff50*/  NOP ;  /* 0x0000000000007918 */ /* 0x000fc00000000000 */
        /* <DEDUP_REMOVED lines=10> */
.L_x_461:


//--------------------- .nv.global.init           --------------------------
	.section	.nv.global.init,"aw",@progbits
.nv.global.init:
	.type		$str$22,@object
	.size		$str$22,($str$23 - $str$22)
$str$22:
        /*0000*/ 	.byte	0x6b, 0x5f, 0x74, 0x69, 0x6c, 0x65, 0x5f, 0x63, 0x6f, 0x75, 0x6e, 0x74, 0x20, 0x3e, 0x3d, 0x20
        /*0010*/ 	.byte	0x31, 0x00
	.type		$str$23,@object
	.size		$str$23,(__unnamed_1 - $str$23)
$str$23:
        /*0012*/ 	.byte	0x2f, 0x74, 0x6d, 0x70, 0x2f, 0x63, 0x75, 0x74, 0x6c, 0x61, 0x73, 0x73, 0x5f, 0x73, 0x77, 0x65
        /*0022*/ 	.byte	0x65, 0x70, 0x5f, 0x73, 0x72, 0x63, 0x2f, 0x69, 0x6e, 0x63, 0x6c, 0x75, 0x64, 0x65, 0x2f, 0x63
        /*0032*/ 	.byte	0x75, 0x74, 0x6c, 0x61, 0x73, 0x73, 0x2f, 0x67, 0x65, 0x6d, 0x6d, 0x2f, 0x63, 0x6f, 0x6c, 0x6c
        /*0042*/ 	.byte	0x65, 0x63, 0x74, 0x69, 0x76, 0x65, 0x2f, 0x73, 0x6d, 0x39, 0x30, 0x5f, 0x6d, 0x6d, 0x61, 0x5f
        /*0052*/ 	.byte	0x74, 0x6d, 0x61, 0x5f, 0x67, 0x6d, 0x6d, 0x61, 0x5f, 0x73, 0x73, 0x5f, 0x77, 0x61, 0x72, 0x70
        /*0062*/ 	.byte	0x73, 0x70, 0x65, 0x63, 0x69, 0x61, 0x6c, 0x69, 0x7a, 0x65, 0x64, 0x2e, 0x68, 0x70, 0x70, 0x00
	.type		__unnamed_1,@object
	.size		__unnamed_1,(.L_0 - __unnamed_1)
__unnamed_1:
        /*0072*/ 	.byte	0x76, 0x6f, 0x69, 0x64, 0x20, 0x63, 0x75, 0x74, 0x6c, 0x61, 0x73, 0x73, 0x3a, 0x3a, 0x67, 0x65
        /* <DEDUP_REMOVED lines=179> */
        /*0bb2*/ 	.byte	0x65, 0x3a, 0x3a, 0x69, 0x64, 0x65, 0x6e, 0x74, 0x69, 0x74, 0x79, 0x5d, 0x00
.L_0:


//--------------------- .nv.shared._ZN7cutlass13device_kernelINS_4gemm6kernel13GemmUniversalIN4cute5tupleIJiiiiEEENS1_10collective13CollectiveMmaINS1_34MainloopSm90TmaGmmaWarpSpecializedILi9ENS5_IJNS4_1CILi1EEESB_SB_EEENS1_35KernelTmaWarpSpecializedCooperativeEEENS5_IJNSA_ILi192EEESF_NSA_ILi32EEEEEENS_6half_tENS5_IJlSB_lEEESI_SJ_NS4_8TiledMMAINS4_8MMA_AtomIJNS4_4SM904GMMA26MMA_64x192x16_F32F16F16_SSILNSN_5MajorE0ELSP_0ELNSN_7ScaleInE1ELSQ_1EEEEEENS4_6LayoutINS5_IJNSA_ILi2EEESB_SB_EEENS5_IJSB_NSA_ILi0EEESW_EEEEENS5_IJNS4_10UnderscoreESZ_SZ_EEEEENS4_13SM90_TMA_LOADENS4_14ComposedLayoutINS4_7SwizzleILi2ELi4ELi3EEENS4_18smem_ptr_flag_bitsILi16EEENST_INS5_IJNSA_ILi8EEESG_EEENS5_IJSG_SB_EEEEEEEvNS4_8identityES12_S1C_vS1D_EENS_8epilogue10collective6detail29Sm90TmaWarpSpecializedAdapterINS1G_15DefaultEpilogueISI_SJ_SJ_NS1F_6thread17LinearCombinationISI_Li1EffLNS1K_9ScaleType4KindE0ELNS_15FloatRoundStyleE2ESI_EENS1_15EpilogueDefaultEEEEEvvEEEEvNT_6ParamsE --------------------------
	.section	.nv.shared._ZN7cutlass13device_kernelINS_4gemm6kernel13GemmUniversalIN4cute5tupleIJiiiiEEENS1_10collective13CollectiveMmaINS1_34MainloopSm90TmaGmmaWarpSpecializedILi9ENS5_IJNS4_1CILi1EEESB_SB_EEENS1_35KernelTmaWarpSpecializedCooperativeEEENS5_IJNSA_ILi192EEESF_NSA_ILi32EEEEEENS_6half_tENS5_IJlSB_lEEESI_SJ_NS4_8TiledMMAINS4_8MMA_AtomIJNS4_4SM904GMMA26MMA_64x192x16_F32F16F16_SSILNSN_5MajorE0ELSP_0ELNSN_7ScaleInE1ELSQ_1EEEEEENS4_6LayoutINS5_IJNSA_ILi2EEESB_SB_EEENS5_IJSB_NSA_ILi0EEESW_EEEEENS5_IJNS4_10UnderscoreESZ_SZ_EEEEENS4_13SM90_TMA_LOADENS4_14ComposedLayoutINS4_7SwizzleILi2ELi4ELi3EEENS4_18smem_ptr_flag_bitsILi16EEENST_INS5_IJNSA_ILi8EEESG_EEENS5_IJSG_SB_EEEEEEEvNS4_8identityES12_S1C_vS1D_EENS_8epilogue10collective6detail29Sm90TmaWarpSpecializedAdapterINS1G_15DefaultEpilogueISI_SJ_SJ_NS1F_6thread17LinearCombinationISI_Li1EffLNS1K_9ScaleType4KindE0ELNS_15FloatRoundStyleE2ESI_EENS1_15EpilogueDefaultEEEEEvvEEEEvNT_6ParamsE,"aw",@nobits
	.sectionflags	@""
	.align	16
	.zero		1024


//--------------------- .nv.shared.reserved.0     --------------------------
	.section	.nv.shared.reserved.0,"aw",@nobits
	.weak		__nv_reservedSMEM_offset_0_alias
	.size		__nv_reservedSMEM_offset_0_alias, 0, 0
	.other		__nv_reservedSMEM_offset_0_alias,@"STO_CUDA_RESERVED_SHARED STV_DEFAULT"
__nv_reservedSMEM_offset_0_alias:
	.zero		0


//--------------------- .nv.global                --------------------------
	.section	.nv.global,"aw",@nobits
.nv.global:
	.type		_ZN40_INTERNAL_965df949_4_k_cu_4b73455d_114134cute1_E,@object
	.size		_ZN40_INTERNAL_965df949_4_k_cu_4b73455d_114134cute1_E,(_ZN40_INTERNAL_965df949_4_k_cu_4b73455d_114134cuda3std3__45__cpo6cbeginE - _ZN40_INTERNAL_965df949_4_k_cu_4b73455d_114134cute1_E)
_ZN40_INTERNAL_965df949_4_k_cu_4b73455d_114134cute1_E:
	.zero		1
	.type		_ZN40_INTERNAL_965df949_4_k_cu_4b73455d_114134cuda3std3__45__cpo6cbeginE,@object
	.size		_ZN40_INTERNAL_965df949_4_k_cu_4b73455d_114134cuda3std3__45__cpo6cbeginE,(_ZN40_INTERNAL_965df949_4_k_cu_4b73455d_114134cuda3std3__48in_placeE - _ZN40_INTERNAL_965df949_4_k_cu_4b73455d_114134cuda3std3__45__cpo6cbeginE)
_ZN40_INTERNAL_965df949_4_k_cu_4b73455d_114134cuda3std3__45__cpo6cbeginE:
	.zero		1
	.type		_ZN40_INTERNAL_965df949_4_k_cu_4b73455d_114134cuda3std3__48in_placeE,@object
	.size		_ZN40_INTERNAL_965df949_4_k_cu_4b73455d_114134cuda3std3__48in_placeE,(_ZN40_INTERNAL_965df949_4_k_cu_4b73455d_114134cuda3std6ranges3__45__cpo9iter_moveE - _ZN40_INTERNAL_965df949_4_k_cu_4b73455d_114134cuda3std3__48in_placeE)
_ZN40_INTERNAL_965df949_4_k_cu_4b73455d_114134cuda3std3__48in_placeE:
	.zero		1
	.type		_ZN40_INTERNAL_965df949_4_k_cu_4b73455d_114134cuda3std6ranges3__45__cpo9iter_moveE,@object
	.size		_ZN40_INTERNAL_965df949_4_k_cu_4b73455d_114134cuda3std6ranges3__45__cpo9iter_moveE,(_ZN40_INTERNAL_965df949_4_k_cu_4b73455d_114134cuda3std3__45__cpo5beginE - _ZN40_INTERNAL_965df949_4_k_cu_4b73455d_114134cuda3std6ranges3__45__cpo9iter_moveE)
_ZN40_INTERNAL_965df949_4_k_cu_4b73455d_114134cuda3std6ranges3__45__cpo9iter_moveE:
	.zero		1
	.type		_ZN40_INTERNAL_965df949_4_k_cu_4b73455d_114134cuda3std3__45__cpo5beginE,@object
	.size		_ZN40_INTERNAL_965df949_4_k_cu_4b73455d_114134cuda3std3__45__cpo5beginE,(_ZN40_INTERNAL_965df949_4_k_cu_4b73455d_114134cuda3std3__442_GLOBAL__N__965df949_4_k_cu_4b73455d_114136ignoreE - _ZN40_INTERNAL_965df949_4_k_cu_4b73455d_114134cuda3std3__45__cpo5beginE)
_ZN40_INTERNAL_965df949_4_k_cu_4b73455d_114134cuda3std3__45__cpo5beginE:
	.zero		1
	.type		_ZN40_INTERNAL_965df949_4_k_cu_4b73455d_114134cuda3std3__442_GLOBAL__N__965df949_4_k_cu_4b73455d_114136ignoreE,@object
	.size		_ZN40_INTERNAL_965df949_4_k_cu_4b73455d_114134cuda3std3__442_GLOBAL__N__965df949_4_k_cu_4b73455d_114136ignoreE,(_ZN40_INTERNAL_965df949_4_k_cu_4b73455d_114134cute7productE - _ZN40_INTERNAL_965df949_4_k_cu_4b73455d_114134cuda3std3__442_GLOBAL__N__965df949_4_k_cu_4b73455d_114136ignoreE)
_ZN40_INTERNAL_965df949_4_k_cu_4b73455d_114134cuda3std3__442_GLOBAL__N__965df949_4_k_cu_4b73455d_114136ignoreE:
	.zero		1
	.type		_ZN40_INTERNAL_965df949_4_k_cu_4b73455d_114134cute7productE,@object
	.size		_ZN40_INTERNAL_965df949_4_k_cu_4b73455d_114134cute7productE,(_ZN40_INTERNAL_965df949_4_k_cu_4b73455d_114134cuda3std3__45__cpo3endE - _ZN40_INTERNAL_965df949_4_k_cu_4b73455d_114134cute7productE)
_ZN40_INTERNAL_965df949_4_k_cu_4b73455d_114134cute7productE:
	.zero		1
	.type		_ZN40_INTERNAL_965df949_4_k_cu_4b73455d_114134cuda3std3__45__cpo3endE,@object
	.size		_ZN40_INTERNAL_965df949_4_k_cu_4b73455d_114134cuda3std3__45__cpo3endE,(_ZN40_INTERNAL_965df949_4_k_cu_4b73455d_114134cuda3std3__419piecewise_constructE - _ZN40_INTERNAL_965df949_4_k_cu_4b73455d_114134cuda3std3__45__cpo3endE)
_ZN40_INTERNAL_965df949_4_k_cu_4b73455d_114134cuda3std3__45__cpo3endE:
	.zero		1
	.type		_ZN40_INTERNAL_965df949_4_k_cu_4b73455d_114134cuda3std3__419piecewise_constructE,@object
	.size		_ZN40_INTERNAL_965df949_4_k_cu_4b73455d_114134cuda3std3__419piecewise_constructE,(_ZN40_INTERNAL_965df949_4_k_cu_4b73455d_114134cuda3std3__45__cpo4cendE - _ZN40_INTERNAL_965df949_4_k_cu_4b73455d_114134cuda3std3__419piecewise_constructE)
_ZN40_INTERNAL_965df949_4_k_cu_4b73455d_114134cuda3std3__419piecewise_constructE:
	.zero		1
	.type		_ZN40_INTERNAL_965df949_4_k_cu_4b73455d_114134cuda3std3__45__cpo4cendE,@object
	.size		_ZN40_INTERNAL_965df949_4_k_cu_4b73455d_114134cuda3std3__45__cpo4cendE,(_ZN40_INTERNAL_965df949_4_k_cu_4b73455d_114134cuda3std6ranges3__45__cpo4swapE - _ZN40_INTERNAL_965df949_4_k_cu_4b73455d_114134cuda3std3__45__cpo4cendE)
_ZN40_INTERNAL_965df949_4_k_cu_4b73455d_114134cuda3std3__45__cpo4cendE:
	.zero		1
	.type		_ZN40_INTERNAL_965df949_4_k_cu_4b73455d_114134cuda3std6ranges3__45__cpo4swapE,@object
	.size		_ZN40_INTERNAL_965df949_4_k_cu_4b73455d_114134cuda3std6ranges3__45__cpo4swapE,(.L_8 - _ZN40_INTERNAL_965df949_4_k_cu_4b73455d_114134cuda3std6ranges3__45__cpo4swapE)
_ZN40_INTERNAL_965df949_4_k_cu_4b73455d_114134cuda3std6ranges3__45__cpo4swapE:
	.zero		1
.L_8:


//--------------------- .nv.constant0._ZN7cutlass13device_kernelINS_4gemm6kernel13GemmUniversalIN4cute5tupleIJiiiiEEENS1_10collective13CollectiveMmaINS1_34MainloopSm90TmaGmmaWarpSpecializedILi9ENS5_IJNS4_1CILi1EEESB_SB_EEENS1_35KernelTmaWarpSpecializedCooperativeEEENS5_IJNSA_ILi192EEESF_NSA_ILi32EEEEEENS_6half_tENS5_IJlSB_lEEESI_SJ_NS4_8TiledMMAINS4_8MMA_AtomIJNS4_4SM904GMMA26MMA_64x192x16_F32F16F16_SSILNSN_5MajorE0ELSP_0ELNSN_7ScaleInE1ELSQ_1EEEEEENS4_6LayoutINS5_IJNSA_ILi2EEESB_SB_EEENS5_IJSB_NSA_ILi0EEESW_EEEEENS5_IJNS4_10UnderscoreESZ_SZ_EEEEENS4_13SM90_TMA_LOADENS4_14ComposedLayoutINS4_7SwizzleILi2ELi4ELi3EEENS4_18smem_ptr_flag_bitsILi16EEENST_INS5_IJNSA_ILi8EEESG_EEENS5_IJSG_SB_EEEEEEEvNS4_8identityES12_S1C_vS1D_EENS_8epilogue10collective6detail29Sm90TmaWarpSpecializedAdapterINS1G_15DefaultEpilogueISI_SJ_SJ_NS1F_6thread17LinearCombinationISI_Li1EffLNS1K_9ScaleType4KindE0ELNS_15FloatRoundStyleE2ESI_EENS1_15EpilogueDefaultEEEEEvvEEEEvNT_6ParamsE --------------------------
	.section	.nv.constant0._ZN7cutlass13device_kernelINS_4gemm6kernel13GemmUniversalIN4cute5tupleIJiiiiEEENS1_10collective13CollectiveMmaINS1_34MainloopSm90TmaGmmaWarpSpecializedILi9ENS5_IJNS4_1CILi1EEESB_SB_EEENS1_35KernelTmaWarpSpecializedCooperativeEEENS5_IJNSA_ILi192EEESF_NSA_ILi32EEEEEENS_6half_tENS5_IJlSB_lEEESI_SJ_NS4_8TiledMMAINS4_8MMA_AtomIJNS4_4SM904GMMA26MMA_64x192x16_F32F16F16_SSILNSN_5MajorE0ELSP_0ELNSN_7ScaleInE1ELSQ_1EEEEEENS4_6LayoutINS5_IJNSA_ILi2EEESB_SB_EEENS5_IJSB_NSA_ILi0EEESW_EEEEENS5_IJNS4_10UnderscoreESZ_SZ_EEEEENS4_13SM90_TMA_LOADENS4_14ComposedLayoutINS4_7SwizzleILi2ELi4ELi3EEENS4_18smem_ptr_flag_bitsILi16EEENST_INS5_IJNSA_ILi8EEESG_EEENS5_IJSG_SB_EEEEEEEvNS4_8identityES12_S1C_vS1D_EENS_8epilogue10collective6detail29Sm90TmaWarpSpecializedAdapterINS1G_15DefaultEpilogueISI_SJ_SJ_NS1F_6thread17LinearCombinationISI_Li1EffLNS1K_9ScaleType4KindE0ELNS_15FloatRoundStyleE2ESI_EENS1_15EpilogueDefaultEEEEEvvEEEEvNT_6ParamsE,"a",@progbits
	.sectionflags	@""
	.align	4
.nv.constant0._ZN7cutlass13device_kernelINS_4gemm6kernel13GemmUniversalIN4cute5tupleIJiiiiEEENS1_10collective13CollectiveMmaINS1_34MainloopSm90TmaGmmaWarpSpecializedILi9ENS5_IJNS4_1CILi1EEESB_SB_EEENS1_35KernelTmaWarpSpecializedCooperativeEEENS5_IJNSA_ILi192EEESF_NSA_ILi32EEEEEENS_6half_tENS5_IJlSB_lEEESI_SJ_NS4_8TiledMMAINS4_8MMA_AtomIJNS4_4SM904GMMA26MMA_64x192x16_F32F16F16_SSILNSN_5MajorE0ELSP_0ELNSN_7ScaleInE1ELSQ_1EEEEEENS4_6LayoutINS5_IJNSA_ILi2EEESB_SB_EEENS5_IJSB_NSA_ILi0EEESW_EEEEENS5_IJNS4_10UnderscoreESZ_SZ_EEEEENS4_13SM90_TMA_LOADENS4_14ComposedLayoutINS4_7SwizzleILi2ELi4ELi3EEENS4_18smem_ptr_flag_bitsILi16EEENST_INS5_IJNSA_ILi8EEESG_EEENS5_IJSG_SB_EEEEEEEvNS4_8identityES12_S1C_vS1D_EENS_8epilogue10collective6detail29Sm90TmaWarpSpecializedAdapterINS1G_15DefaultEpilogueISI_SJ_SJ_NS1F_6thread17LinearCombinationISI_Li1EffLNS1K_9ScaleType4KindE0ELNS_15FloatRoundStyleE2ESI_EENS1_15EpilogueDefaultEEEEEvvEEEEvNT_6ParamsE:
	.zero		1664


//--------------------- SYMBOLS --------------------------

	.type		.nv.reservedSmem.offset0,@object
	.size		.nv.reservedSmem.offset0,0x4
	.type		__assertfail,@function
